// auto-generated by cutlass_sweep.gemm — config: {"arch": "sm_100", "cluster_m": 1, "cluster_n": 1, "dtype": "fp16", "dtype_b": "fp16", "layout": "nn", "stages": 0, "tile_k": 128, "tile_m": 128, "tile_n": 64}
#include "cutlass/cutlass.h"
#include "cutlass/gemm/collective/collective_builder.hpp"
#include "cutlass/gemm/device/gemm_universal_adapter.h"
#include "cutlass/gemm/kernel/gemm_universal.hpp"
#include "cutlass/epilogue/collective/collective_builder.hpp"

using ElemA = cutlass::half_t;
using ElemB = cutlass::half_t;
using ElemCD = cutlass::half_t;
using Acc  = float;
using TileShape    = cute::Shape<cute::_128, cute::_64, cute::_128>;
using ClusterShape = cute::Shape<cute::_1, cute::_1, cute::_1>;

using CollectiveEpilogue = typename cutlass::epilogue::collective::CollectiveBuilder<
    cutlass::arch::Sm100, cutlass::arch::OpClassTensorOp,
    TileShape, ClusterShape,
    cutlass::epilogue::collective::EpilogueTileAuto,
    Acc, Acc,
    ElemCD, cutlass::layout::RowMajor, 128 / cutlass::sizeof_bits<ElemCD>::value,
    ElemCD, cutlass::layout::RowMajor, 128 / cutlass::sizeof_bits<ElemCD>::value,
    cutlass::epilogue::collective::EpilogueScheduleAuto
  >::CollectiveOp;

using CollectiveMainloop = typename cutlass::gemm::collective::CollectiveBuilder<
    cutlass::arch::Sm100, cutlass::arch::OpClassTensorOp,
    ElemA, cutlass::layout::RowMajor, 128 / cutlass::sizeof_bits<ElemA>::value,
    ElemB, cutlass::layout::RowMajor, 128 / cutlass::sizeof_bits<ElemB>::value,
    Acc,
    TileShape, ClusterShape,
    cutlass::gemm::collective::StageCountAutoCarveout<static_cast<int>(sizeof(typename CollectiveEpilogue::SharedStorage))>,
    cutlass::gemm::collective::KernelScheduleAuto
  >::CollectiveOp;

using GemmKernel = cutlass::gemm::kernel::GemmUniversal<
    cute::Shape<int,int,int,int>,
    CollectiveMainloop,
    CollectiveEpilogue
>;
using Gemm = cutlass::gemm::device::GemmUniversalAdapter<GemmKernel>;

// Force the device kernel symbol into the cubin without needing a host main.
auto* _anchor = &cutlass::device_kernel<GemmKernel>;


// ===== COMPILED SASS (sm_100a) =====

	.target	sm_100a

	.elftype	@"ET_EXEC"


//--------------------- .note.nv.tkinfo           --------------------------
	.section	.note.nv.tkinfo,"",@"SHT_NOTE"
	.sectionflags	@"SHF_NOTE_NV_TKINFO"
	.tkinfo
        /*0018*/ 	.word	0x00000002
        /*0030*/ 	.string	""
        /*0030*/ 	.string	"ptxas"
        /*0030*/ 	.string	"Cuda compilation tools, release 13.0, V13.0.88"
        /*0030*/ 	.string	"Build cuda_13.0.r13.0/compiler.36424714_0"
        /*0030*/ 	.string	"-arch sm_100a -m 64 "



//--------------------- .note.nv.cuinfo           --------------------------
	.section	.note.nv.cuinfo,"",@"SHT_NOTE"
	.sectionflags	@"SHF_NOTE_NV_CUINFO"
        /*0018*/ 	.short	0x0002
        /*001a*/ 	.short	0x0064
        /*001c*/ 	.short	0x0082
	.zero		2


//--------------------- .nv.info                  --------------------------
	.section	.nv.info,"",@"SHT_CUDA_INFO"
	.align	4


	//----- nvinfo : EIATTR_REGCOUNT
	.align		4
        /*0000*/ 	.byte	0x04, 0x2f
        /*0002*/ 	.short	(.L_19 - .L_18)
	.align		4
.L_18:
        /*0004*/ 	.word	index@(_ZN7cutlass13device_kernelINS_4gemm6kernel13GemmUniversalIN4cute5tupleIJiiiiEEENS1_10collective13CollectiveMmaINS1_35MainloopSm100TmaUmmaWarpSpecializedILi4ELi2ELi4ENS5_IJNS4_1CILi1EEESB_SB_EEEEENS5_IJNSA_ILi128EEENSA_ILi64EEESE_EEENS_6half_tENS5_IJlSB_lEEESH_NS5_IJSB_llEEENS4_8TiledMMAINS4_8MMA_AtomIJNS4_20SM100_MMA_F16BF16_SSISH_SH_fLi128ELi64ELNS4_4UMMA5MajorE0ELSO_1ELNSN_7ScaleInE0ELSP_0EEEEEENS4_6LayoutISC_NS5_IJNSA_ILi0EEEST_ST_EEEEENS5_IJNS4_10UnderscoreESW_SW_EEEEENS4_13SM90_TMA_LOADENS4_14ComposedLayoutINS4_7SwizzleILi3ELi4ELi3EEENS4_18smem_ptr_flag_bitsILi16EEENSS_INS5_IJNSA_ILi8EEESF_EEENS5_IJSF_SB_EEEEEEEvNS4_8identityESZ_NS10_IS12_S14_NSS_INS5_IJSF_S15_EEENS5_IJSB_SF_EEEEEEEvS1A_EENS_8epilogue10collective18CollectiveEpilogueINS1G_23Sm100TmaWarpSpecializedILi3ELi2ELi32ELb1ELb0EEEJSG_NS5_IJNSS_ISE_SB_EENSS_INSA_ILi32EEESB_EEEEESH_SI_SH_SI_NS1G_6fusion15FusionCallbacksIS1K_NS1P_17LinearCombinationISH_fSH_fLNS_15FloatRoundStyleE2EEESG_S1O_JEEENS4_5SM1004TMEM4LOAD26SM100_TMEM_LOAD_32dp32b32xESZ_NS10_INS11_ILi2ELi4ELi3EEES14_NSS_INS5_IJS15_S1M_EEENS5_IJS1M_SB_EEEEEEENS4_39AutoVectorizingCopyWithAssumedAlignmentILi128EEENS4_14SM90_TMA_STOREES23_S25_S25_EEEvvEEEEvNT_6ParamsE)
        /*0008*/ 	.word	0x0000006f


	//----- nvinfo : EIATTR_FRAME_SIZE
	.align		4
.L_19:
        /*000c*/ 	.byte	0x04, 0x11
        /*000e*/ 	.short	(.L_21 - .L_20)
	.align		4
.L_20:
        /*0010*/ 	.word	index@($__internal_2_$__cuda_sm10x_tcgen05_guardrail_trap_unallocated_columns_being_dealloced)
        /*0014*/ 	.word	0x00000000


	//----- nvinfo : EIATTR_FRAME_SIZE
	.align		4
.L_21:
        /*0018*/ 	.byte	0x04, 0x11
        /*001a*/ 	.short	(.L_23 - .L_22)
	.align		4
.L_22:
        /*001c*/ 	.word	index@($__internal_1_$__cuda_sm10x_tcgen05_guardrail_trap_phase_invalid_during_alloc)
        /*0020*/ 	.word	0x00000000


	//----- nvinfo : EIATTR_FRAME_SIZE
	.align		4
.L_23:
        /*0024*/ 	.byte	0x04, 0x11
        /*0026*/ 	.short	(.L_25 - .L_24)
	.align		4
.L_24:
        /*0028*/ 	.word	index@($__internal_0_$__cuda_sm10x_tcgen05_guardrail_trap_col_being_dealloced_not_returned_by_alloc)
        /*002c*/ 	.word	0x00000000


	//----- nvinfo : EIATTR_FRAME_SIZE
	.align		4
.L_25:
        /*0030*/ 	.byte	0x04, 0x11
        /*0032*/ 	.short	(.L_27 - .L_26)
	.align		4
.L_26:
        /*0034*/ 	.word	index@(_ZN7cutlass13device_kernelINS_4gemm6kernel13GemmUniversalIN4cute5tupleIJiiiiEEENS1_10collective13CollectiveMmaINS1_35MainloopSm100TmaUmmaWarpSpecializedILi4ELi2ELi4ENS5_IJNS4_1CILi1EEESB_SB_EEEEENS5_IJNSA_ILi128EEENSA_ILi64EEESE_EEENS_6half_tENS5_IJlSB_lEEESH_NS5_IJSB_llEEENS4_8TiledMMAINS4_8MMA_AtomIJNS4_20SM100_MMA_F16BF16_SSISH_SH_fLi128ELi64ELNS4_4UMMA5MajorE0ELSO_1ELNSN_7ScaleInE0ELSP_0EEEEEENS4_6LayoutISC_NS5_IJNSA_ILi0EEEST_ST_EEEEENS5_IJNS4_10UnderscoreESW_SW_EEEEENS4_13SM90_TMA_LOADENS4_14ComposedLayoutINS4_7SwizzleILi3ELi4ELi3EEENS4_18smem_ptr_flag_bitsILi16EEENSS_INS5_IJNSA_ILi8EEESF_EEENS5_IJSF_SB_EEEEEEEvNS4_8identityESZ_NS10_IS12_S14_NSS_INS5_IJSF_S15_EEENS5_IJSB_SF_EEEEEEEvS1A_EENS_8epilogue10collective18CollectiveEpilogueINS1G_23Sm100TmaWarpSpecializedILi3ELi2ELi32ELb1ELb0EEEJSG_NS5_IJNSS_ISE_SB_EENSS_INSA_ILi32EEESB_EEEEESH_SI_SH_SI_NS1G_6fusion15FusionCallbacksIS1K_NS1P_17LinearCombinationISH_fSH_fLNS_15FloatRoundStyleE2EEESG_S1O_JEEENS4_5SM1004TMEM4LOAD26SM100_TMEM_LOAD_32dp32b32xESZ_NS10_INS11_ILi2ELi4ELi3EEES14_NSS_INS5_IJS15_S1M_EEENS5_IJS1M_SB_EEEEEEENS4_39AutoVectorizingCopyWithAssumedAlignmentILi128EEENS4_14SM90_TMA_STOREES23_S25_S25_EEEvvEEEEvNT_6ParamsE)
        /*0038*/ 	.word	0x00000000


	//----- nvinfo : EIATTR_MIN_STACK_SIZE
	.align		4
.L_27:
        /*003c*/ 	.byte	0x04, 0x12
        /*003e*/ 	.short	(.L_29 - .L_28)
	.align		4
.L_28:
        /*0040*/ 	.word	index@(_ZN7cutlass13device_kernelINS_4gemm6kernel13GemmUniversalIN4cute5tupleIJiiiiEEENS1_10collective13CollectiveMmaINS1_35MainloopSm100TmaUmmaWarpSpecializedILi4ELi2ELi4ENS5_IJNS4_1CILi1EEESB_SB_EEEEENS5_IJNSA_ILi128EEENSA_ILi64EEESE_EEENS_6half_tENS5_IJlSB_lEEESH_NS5_IJSB_llEEENS4_8TiledMMAINS4_8MMA_AtomIJNS4_20SM100_MMA_F16BF16_SSISH_SH_fLi128ELi64ELNS4_4UMMA5MajorE0ELSO_1ELNSN_7ScaleInE0ELSP_0EEEEEENS4_6LayoutISC_NS5_IJNSA_ILi0EEEST_ST_EEEEENS5_IJNS4_10UnderscoreESW_SW_EEEEENS4_13SM90_TMA_LOADENS4_14ComposedLayoutINS4_7SwizzleILi3ELi4ELi3EEENS4_18smem_ptr_flag_bitsILi16EEENSS_INS5_IJNSA_ILi8EEESF_EEENS5_IJSF_SB_EEEEEEEvNS4_8identityESZ_NS10_IS12_S14_NSS_INS5_IJSF_S15_EEENS5_IJSB_SF_EEEEEEEvS1A_EENS_8epilogue10collective18CollectiveEpilogueINS1G_23Sm100TmaWarpSpecializedILi3ELi2ELi32ELb1ELb0EEEJSG_NS5_IJNSS_ISE_SB_EENSS_INSA_ILi32EEESB_EEEEESH_SI_SH_SI_NS1G_6fusion15FusionCallbacksIS1K_NS1P_17LinearCombinationISH_fSH_fLNS_15FloatRoundStyleE2EEESG_S1O_JEEENS4_5SM1004TMEM4LOAD26SM100_TMEM_LOAD_32dp32b32xESZ_NS10_INS11_ILi2ELi4ELi3EEES14_NSS_INS5_IJS15_S1M_EEENS5_IJS1M_SB_EEEEEEENS4_39AutoVectorizingCopyWithAssumedAlignmentILi128EEENS4_14SM90_TMA_STOREES23_S25_S25_EEEvvEEEEvNT_6ParamsE)
        /*0044*/ 	.word	0x00000000
.L_29:


//--------------------- .nv.compat                --------------------------
	.section	.nv.compat,"",@"SHT_CUDA_COMPAT_INFO"
	.align	4
        /*0000*/ 	.byte	0x02, 0x09, 0x01, 0x00, 0x02, 0x02, 0x02, 0x00, 0x02, 0x05, 0x05, 0x00, 0x03, 0x07, 0x01, 0x01
        /*0010*/ 	.byte	0x02, 0x03, 0x01, 0x00, 0x02, 0x06, 0x01, 0x00, 0x04, 0x0b, 0x08, 0x00, 0x09, 0x00, 0x00, 0x00
        /*0020*/ 	.byte	0x00, 0x00, 0x00, 0x00


//--------------------- .nv.info._ZN7cutlass13device_kernelINS_4gemm6kernel13GemmUniversalIN4cute5tupleIJiiiiEEENS1_10collective13CollectiveMmaINS1_35MainloopSm100TmaUmmaWarpSpecializedILi4ELi2ELi4ENS5_IJNS4_1CILi1EEESB_SB_EEEEENS5_IJNSA_ILi128EEENSA_ILi64EEESE_EEENS_6half_tENS5_IJlSB_lEEESH_NS5_IJSB_llEEENS4_8TiledMMAINS4_8MMA_AtomIJNS4_20SM100_MMA_F16BF16_SSISH_SH_fLi128ELi64ELNS4_4UMMA5MajorE0ELSO_1ELNSN_7ScaleInE0ELSP_0EEEEEENS4_6LayoutISC_NS5_IJNSA_ILi0EEEST_ST_EEEEENS5_IJNS4_10UnderscoreESW_SW_EEEEENS4_13SM90_TMA_LOADENS4_14ComposedLayoutINS4_7SwizzleILi3ELi4ELi3EEENS4_18smem_ptr_flag_bitsILi16EEENSS_INS5_IJNSA_ILi8EEESF_EEENS5_IJSF_SB_EEEEEEEvNS4_8identityESZ_NS10_IS12_S14_NSS_INS5_IJSF_S15_EEENS5_IJSB_SF_EEEEEEEvS1A_EENS_8epilogue10collective18CollectiveEpilogueINS1G_23Sm100TmaWarpSpecializedILi3ELi2ELi32ELb1ELb0EEEJSG_NS5_IJNSS_ISE_SB_EENSS_INSA_ILi32EEESB_EEEEESH_SI_SH_SI_NS1G_6fusion15FusionCallbacksIS1K_NS1P_17LinearCombinationISH_fSH_fLNS_15FloatRoundStyleE2EEESG_S1O_JEEENS4_5SM1004TMEM4LOAD26SM100_TMEM_LOAD_32dp32b32xESZ_NS10_INS11_ILi2ELi4ELi3EEES14_NSS_INS5_IJS15_S1M_EEENS5_IJS1M_SB_EEEEEEENS4_39AutoVectorizingCopyWithAssumedAlignmentILi128EEENS4_14SM90_TMA_STOREES23_S25_S25_EEEvvEEEEvNT_6ParamsE --------------------------
	.section	.nv.info._ZN7cutlass13device_kernelINS_4gemm6kernel13GemmUniversalIN4cute5tupleIJiiiiEEENS1_10collective13CollectiveMmaINS1_35MainloopSm100TmaUmmaWarpSpecializedILi4ELi2ELi4ENS5_IJNS4_1CILi1EEESB_SB_EEEEENS5_IJNSA_ILi128EEENSA_ILi64EEESE_EEENS_6half_tENS5_IJlSB_lEEESH_NS5_IJSB_llEEENS4_8TiledMMAINS4_8MMA_AtomIJNS4_20SM100_MMA_F16BF16_SSISH_SH_fLi128ELi64ELNS4_4UMMA5MajorE0ELSO_1ELNSN_7ScaleInE0ELSP_0EEEEEENS4_6LayoutISC_NS5_IJNSA_ILi0EEEST_ST_EEEEENS5_IJNS4_10UnderscoreESW_SW_EEEEENS4_13SM90_TMA_LOADENS4_14ComposedLayoutINS4_7SwizzleILi3ELi4ELi3EEENS4_18smem_ptr_flag_bitsILi16EEENSS_INS5_IJNSA_ILi8EEESF_EEENS5_IJSF_SB_EEEEEEEvNS4_8identityESZ_NS10_IS12_S14_NSS_INS5_IJSF_S15_EEENS5_IJSB_SF_EEEEEEEvS1A_EENS_8epilogue10collective18CollectiveEpilogueINS1G_23Sm100TmaWarpSpecializedILi3ELi2ELi32ELb1ELb0EEEJSG_NS5_IJNSS_ISE_SB_EENSS_INSA_ILi32EEESB_EEEEESH_SI_SH_SI_NS1G_6fusion15FusionCallbacksIS1K_NS1P_17LinearCombinationISH_fSH_fLNS_15FloatRoundStyleE2EEESG_S1O_JEEENS4_5SM1004TMEM4LOAD26SM100_TMEM_LOAD_32dp32b32xESZ_NS10_INS11_ILi2ELi4ELi3EEES14_NSS_INS5_IJS15_S1M_EEENS5_IJS1M_SB_EEEEEEENS4_39AutoVectorizingCopyWithAssumedAlignmentILi128EEENS4_14SM90_TMA_STOREES23_S25_S25_EEEvvEEEEvNT_6ParamsE,"",@"SHT_CUDA_INFO"
	.sectionflags	@""
	.align	4


	//----- nvinfo : EIATTR_CUDA_API_VERSION
	.align		4
        /*0000*/ 	.byte	0x04, 0x37
        /*0002*/ 	.short	(.L_31 - .L_30)
.L_30:
        /*0004*/ 	.word	0x00000082


	//----- nvinfo : EIATTR_KPARAM_INFO
	.align		4
.L_31:
        /*0008*/ 	.byte	0x04, 0x17
        /*000a*/ 	.short	(.L_33 - .L_32)
.L_32:
        /*000c*/ 	.word	0x00000000
        /*0010*/ 	.short	0x0000
        /*0012*/ 	.short	0x0000
        /*0014*/ 	.byte	0x00, 0xf0, 0x01, 0x20


	//----- nvinfo : EIATTR_AT_ENTRY_FRAGMENTS
	.align		4
.L_33:
        /*0018*/ 	.byte	0x04, 0x4f
        /*001a*/ 	.short	(.L_35 - .L_34)


	//   ....[0]....
.L_34:
        /*001c*/ 	.word	0x00000006


	//----- nvinfo : EIATTR_RESERVED_SMEM_USED
	.align		4
.L_35:
        /*0020*/ 	.byte	0x01, 0x41
	.zero		2


	//----- nvinfo : EIATTR_SPARSE_MMA_MASK
	.align		4
        /*0024*/ 	.byte	0x03, 0x50
        /*0026*/ 	.short	0x0000


	//----- nvinfo : EIATTR_TCGEN05_1CTA_USED
	.align		4
        /*0028*/ 	.byte	0x01, 0x51
	.zero		2


	//----- nvinfo : EIATTR_MAXREG_COUNT
	.align		4
        /*002c*/ 	.byte	0x03, 0x1b
        /*002e*/ 	.short	0x00ff


	//----- nvinfo : EIATTR_NUM_BARRIERS
	.align		4
        /*0030*/ 	.byte	0x02, 0x4c
        /*0032*/ 	.byte	0x07
	.zero		1


	//----- nvinfo : EIATTR_EXTERNS
	.align		4
        /*0034*/ 	.byte	0x04, 0x0f
        /*0036*/ 	.short	(.L_37 - .L_36)


	//   ....[0]....
	.align		4
.L_36:
        /*0038*/ 	.word	index@(__assertfail)


	//----- nvinfo : EIATTR_MERCURY_ISA_VERSION
	.align		4
.L_37:
        /*003c*/ 	.byte	0x03, 0x5f
        /*003e*/ 	.short	0x0101


	//----- nvinfo : EIATTR_INT_WARP_WIDE_INSTR_OFFSETS
	.align		4
        /*0040*/ 	.byte	0x04, 0x31
        /*0042*/ 	.short	(.L_39 - .L_38)


	//   ....[0]....
.L_38:
        /*0044*/ 	.word	0x00001e80


	//   ....[1]....
        /*0048*/ 	.word	0x00003a70


	//   ....[2]....
        /*004c*/ 	.word	0x00003aa0


	//   ....[3]....
        /*0050*/ 	.word	0x00003af0


	//   ....[4]....
        /*0054*/ 	.word	0x000043e0


	//   ....[5]....
        /*0058*/ 	.word	0x00004400


	//   ....[6]....
        /*005c*/ 	.word	0x000046d0


	//   ....[7]....
        /*0060*/ 	.word	0x00004800


	//----- nvinfo : EIATTR_COOP_GROUP_MASK_REGIDS
	.align		4
.L_39:
        /*0064*/ 	.byte	0x04, 0x29
        /*0066*/ 	.short	(.L_41 - .L_40)


	//   ....[0]....
.L_40:
        /*0068*/ 	.word	0xffffffff


	//   ....[1]....
        /*006c*/ 	.word	0xffffffff


	//   ....[2]....
        /*0070*/ 	.word	0xffffffff


	//   ....[3]....
        /*0074*/ 	.word	0xffffffff


	//   ....[4]....
        /*0078*/ 	.word	0xffffffff


	//   ....[5]....
        /*007c*/ 	.word	0xffffffff


	//   ....[6]....
        /*0080*/ 	.word	0xffffffff


	//   ....[7]....
        /*0084*/ 	.word	0xffffffff


	//   ....[8]....
        /*0088*/ 	.word	0xffffffff


	//   ....[9]....
        /*008c*/ 	.word	0xffffffff


	//   ....[10]....
        /*0090*/ 	.word	0xffffffff


	//   ....[11]....
        /*0094*/ 	.word	0xffffffff


	//   ....[12]....
        /*0098*/ 	.word	0xffffffff


	//----- nvinfo : EIATTR_COOP_GROUP_INSTR_OFFSETS
	.align		4
.L_41:
        /*009c*/ 	.byte	0x04, 0x28
        /*009e*/ 	.short	(.L_43 - .L_42)


	//   ....[0]....
.L_42:
        /*00a0*/ 	.word	0x00000090


	//   ....[1]....
        /*00a4*/ 	.word	0x000004d0


	//   ....[2]....
        /*00a8*/ 	.word	0x00000640


	//   ....[3]....
        /*00ac*/ 	.word	0x000007c0


	//   ....[4]....
        /*00b0*/ 	.word	0x000008c0


	//   ....[5]....
        /*00b4*/ 	.word	0x00000a30


	//   ....[6]....
        /*00b8*/ 	.word	0x00000bd0


	//   ....[7]....
        /*00bc*/ 	.word	0x00001d60


	//   ....[8]....
        /*00c0*/ 	.word	0x00002b40


	//   ....[9]....
        /*00c4*/ 	.word	0x00002d50


	//   ....[10]....
        /*00c8*/ 	.word	0x00002d80


	//   ....[11]....
        /*00cc*/ 	.word	0x00003960


	//   ....[12]....
        /*00d0*/ 	.word	0x00003b90


	//----- nvinfo : EIATTR_VRC_CTA_INIT_COUNT
	.align		4
.L_43:
        /*00d4*/ 	.byte	0x02, 0x4a
        /*00d6*/ 	.byte	0x80
	.zero		1


	//----- nvinfo : EIATTR_SYSCALL_OFFSETS
	.align		4
        /*00d8*/ 	.byte	0x04, 0x46
        /*00da*/ 	.short	(.L_45 - .L_44)


	//   ....[0]....
.L_44:
        /*00dc*/ 	.word	0x000053b0


	//   ....[1]....
        /*00e0*/ 	.word	0x000054a0


	//   ....[2]....
        /*00e4*/ 	.word	0x00005ce0


	//   ....[3]....
        /*00e8*/ 	.word	0x00006990


	//----- nvinfo : EIATTR_MBARRIER_INSTR_OFFSETS
	.align		4
.L_45:
        /*00ec*/ 	.byte	0x04, 0x39
        /*00ee*/ 	.short	(.L_47 - .L_46)


	//   ....[0]....
.L_46:
        /*00f0*/ 	.word	0x000005b0
        /*00f4*/ 	.word	0x000000ff
        /*00f8*/ 	.word	0x00000000
        /*00fc*/ 	.short	0x0100
        /*00fe*/ 	.byte	0x05
	.zero		1


	//   ....[1]....
        /*0100*/ 	.word	0x000005c0
        /*0104*/ 	.word	0x000000ff
        /*0108*/ 	.word	0x00000020
        /*010c*/ 	.short	0x0100
        /*010e*/ 	.byte	0x05
	.zero		1


	//   ....[2]....
        /*0110*/ 	.word	0x000005d0
        /*0114*/ 	.word	0x000000ff
        /*0118*/ 	.word	0x00000008
        /*011c*/ 	.short	0x0100
        /*011e*/ 	.byte	0x05
	.zero		1


	//   ....[3]....
        /*0120*/ 	.word	0x000005e0
        /*0124*/ 	.word	0x000000ff
        /*0128*/ 	.word	0x00000028
        /*012c*/ 	.short	0x0100
        /*012e*/ 	.byte	0x05
	.zero		1


	//   ....[4]....
        /*0130*/ 	.word	0x000005f0
        /*0134*/ 	.word	0x000000ff
        /*0138*/ 	.word	0x00000010
        /*013c*/ 	.short	0x0100
        /*013e*/ 	.byte	0x05
	.zero		1


	//   ....[5]....
        /*0140*/ 	.word	0x00000600
        /*0144*/ 	.word	0x000000ff
        /*0148*/ 	.word	0x00000030
        /*014c*/ 	.short	0x0100
        /*014e*/ 	.byte	0x05
	.zero		1


	//   ....[6]....
        /*0150*/ 	.word	0x00000610
        /*0154*/ 	.word	0x000000ff
        /*0158*/ 	.word	0x00000018
        /*015c*/ 	.short	0x0100
        /*015e*/ 	.byte	0x05
	.zero		1


	//   ....[7]....
        /*0160*/ 	.word	0x00000620
        /*0164*/ 	.word	0x000000ff
        /*0168*/ 	.word	0x00000038
        /*016c*/ 	.short	0x0100
        /*016e*/ 	.byte	0x05
	.zero		1


	//   ....[8]....
        /*0170*/ 	.word	0x00000750
        /*0174*/ 	.word	0x000000ff
        /*0178*/ 	.word	0x00000040
        /*017c*/ 	.short	0x0100
        /*017e*/ 	.byte	0x07
	.zero		1


	//   ....[9]....
        /*0180*/ 	.word	0x00000760
        /*0184*/ 	.word	0x000000ff
        /*0188*/ 	.word	0x00000058
        /*018c*/ 	.short	0x0100
        /*018e*/ 	.byte	0x07
	.zero		1


	//   ....[10]....
        /*0190*/ 	.word	0x00000770
        /*0194*/ 	.word	0x000000ff
        /*0198*/ 	.word	0x00000048
        /*019c*/ 	.short	0x0100
        /*019e*/ 	.byte	0x07
	.zero		1


	//   ....[11]....
        /*01a0*/ 	.word	0x00000780
        /*01a4*/ 	.word	0x000000ff
        /*01a8*/ 	.word	0x00000060
        /*01ac*/ 	.short	0x0100
        /*01ae*/ 	.byte	0x07
	.zero		1


	//   ....[12]....
        /*01b0*/ 	.word	0x00000790
        /*01b4*/ 	.word	0x000000ff
        /*01b8*/ 	.word	0x00000050
        /*01bc*/ 	.short	0x0100
        /*01be*/ 	.byte	0x07
	.zero		1


	//   ....[13]....
        /*01c0*/ 	.word	0x000007a0
        /*01c4*/ 	.word	0x000000ff
        /*01c8*/ 	.word	0x00000068
        /*01cc*/ 	.short	0x0100
        /*01ce*/ 	.byte	0x07
	.zero		1


	//   ....[14]....
        /*01d0*/ 	.word	0x00000890
        /*01d4*/ 	.word	0x000000ff
        /*01d8*/ 	.word	0x00000070
        /*01dc*/ 	.short	0x0100
        /*01de*/ 	.byte	0x05
	.zero		1


	//   ....[15]....
        /*01e0*/ 	.word	0x000008a0
        /*01e4*/ 	.word	0x000000ff
        /*01e8*/ 	.word	0x00000078
        /*01ec*/ 	.short	0x0100
        /*01ee*/ 	.byte	0x05
	.zero		1


	//   ....[16]....
        /*01f0*/ 	.word	0x000009e0
        /*01f4*/ 	.word	0x000000ff
        /*01f8*/ 	.word	0x00000080
        /*01fc*/ 	.short	0x0100
        /*01fe*/ 	.byte	0x05
	.zero		1


	//   ....[17]....
        /*0200*/ 	.word	0x000009f0
        /*0204*/ 	.word	0x000000ff
        /*0208*/ 	.word	0x00000090
        /*020c*/ 	.short	0x0100
        /*020e*/ 	.byte	0x05
	.zero		1


	//   ....[18]....
        /*0210*/ 	.word	0x00000a00
        /*0214*/ 	.word	0x000000ff
        /*0218*/ 	.word	0x00000088
        /*021c*/ 	.short	0x0100
        /*021e*/ 	.byte	0x05
	.zero		1


	//   ....[19]....
        /*0220*/ 	.word	0x00000a10
        /*0224*/ 	.word	0x000000ff
        /*0228*/ 	.word	0x00000098
        /*022c*/ 	.short	0x0100
        /*022e*/ 	.byte	0x05
	.zero		1


	//   ....[20]....
        /*0230*/ 	.word	0x00000b40
        /*0234*/ 	.word	0x000000ff
        /*0238*/ 	.word	0x000000a0
        /*023c*/ 	.short	0x0100
        /*023e*/ 	.byte	0x07
	.zero		1


	//   ....[21]....
        /*0240*/ 	.word	0x00000b50
        /*0244*/ 	.word	0x000000ff
        /*0248*/ 	.word	0x000000c0
        /*024c*/ 	.short	0x0100
        /*024e*/ 	.byte	0x07
	.zero		1


	//   ....[22]....
        /*0250*/ 	.word	0x00000b60
        /*0254*/ 	.word	0x000000ff
        /*0258*/ 	.word	0x000000a8
        /*025c*/ 	.short	0x0100
        /*025e*/ 	.byte	0x07
	.zero		1


	//   ....[23]....
        /*0260*/ 	.word	0x00000b70
        /*0264*/ 	.word	0x000000ff
        /*0268*/ 	.word	0x000000c8
        /*026c*/ 	.short	0x0100
        /*026e*/ 	.byte	0x07
	.zero		1


	//   ....[24]....
        /*0270*/ 	.word	0x00000b80
        /*0274*/ 	.word	0x000000ff
        /*0278*/ 	.word	0x000000b0
        /*027c*/ 	.short	0x0100
        /*027e*/ 	.byte	0x07
	.zero		1


	//   ....[25]....
        /*0280*/ 	.word	0x00000b90
        /*0284*/ 	.word	0x000000ff
        /*0288*/ 	.word	0x000000d0
        /*028c*/ 	.short	0x0100
        /*028e*/ 	.byte	0x07
	.zero		1


	//   ....[26]....
        /*0290*/ 	.word	0x00000ba0
        /*0294*/ 	.word	0x000000ff
        /*0298*/ 	.word	0x000000b8
        /*029c*/ 	.short	0x0100
        /*029e*/ 	.byte	0x07
	.zero		1


	//   ....[27]....
        /*02a0*/ 	.word	0x00000bb0
        /*02a4*/ 	.word	0x000000ff
        /*02a8*/ 	.word	0x000000d8
        /*02ac*/ 	.short	0x0100
        /*02ae*/ 	.byte	0x07
	.zero		1


	//   ....[28]....
        /*02b0*/ 	.word	0x00000ca0
        /*02b4*/ 	.word	0x000000ff
        /*02b8*/ 	.word	0x000000e0
        /*02bc*/ 	.short	0x0100
        /*02be*/ 	.byte	0x05
	.zero		1


	//   ....[29]....
        /*02c0*/ 	.word	0x00000cb0
        /*02c4*/ 	.word	0x000000ff
        /*02c8*/ 	.word	0x000000f0
        /*02cc*/ 	.short	0x0100
        /*02ce*/ 	.byte	0x05
	.zero		1


	//   ....[30]....
        /*02d0*/ 	.word	0x00000cc0
        /*02d4*/ 	.word	0x000000ff
        /*02d8*/ 	.word	0x000000e8
        /*02dc*/ 	.short	0x0100
        /*02de*/ 	.byte	0x05
	.zero		1


	//   ....[31]....
        /*02e0*/ 	.word	0x00000cd0
        /*02e4*/ 	.word	0x000000ff
        /*02e8*/ 	.word	0x000000f8
        /*02ec*/ 	.short	0x0100
        /*02ee*/ 	.byte	0x05
	.zero		1


	//   ....[32]....
        /*02f0*/ 	.word	0x000015a0
        /*02f4*/ 	.word	0x00000002
        /*02f8*/ 	.word	0x000000f0
        /*02fc*/ 	.short	0x010a
        /*02fe*/ 	.byte	0xff
	.zero		1


	//   ....[33]....
        /*0300*/ 	.word	0x000015d0
        /*0304*/ 	.word	0x00000002
        /*0308*/ 	.word	0x000000e0
        /*030c*/ 	.short	0x0101
        /*030e*/ 	.byte	0xff
	.zero		1


	//   ....[34]....
        /*0310*/ 	.word	0x000016a0
        /*0314*/ 	.word	0x000000ff
        /*0318*/ 	.word	0x00000020
        /*031c*/ 	.short	0x010a
        /*031e*/ 	.byte	0x08
	.zero		1


	//   ....[35]....
        /*0320*/ 	.word	0x00001740
        /*0324*/ 	.word	0x000000ff
        /*0328*/ 	.word	0x00000020
        /*032c*/ 	.short	0x010a
        /*032e*/ 	.byte	0x21
	.zero		1


	//   ....[36]....
        /*0330*/ 	.word	0x00001890
        /*0334*/ 	.word	0x000000ff
        /*0338*/ 	.word	0x00000020
        /*033c*/ 	.short	0x010a
        /*033e*/ 	.byte	0x08
	.zero		1


	//   ....[37]....
        /*0340*/ 	.word	0x00001a00
        /*0344*/ 	.word	0x000000ff
        /*0348*/ 	.word	0x00000078
        /*034c*/ 	.short	0x0101
        /*034e*/ 	.byte	0x04
	.zero		1


	//   ....[38]....
        /*0350*/ 	.word	0x00001a20
        /*0354*/ 	.word	0x000000ff
        /*0358*/ 	.word	0x00000020
        /*035c*/ 	.short	0x010a
        /*035e*/ 	.byte	0x08
	.zero		1


	//   ....[39]....
        /*0360*/ 	.word	0x00001aa0
        /*0364*/ 	.word	0x000000ff
        /*0368*/ 	.word	0x00000020
        /*036c*/ 	.short	0x010a
        /*036e*/ 	.byte	0x19
	.zero		1


	//   ....[40]....
        /*0370*/ 	.word	0x00001bf0
        /*0374*/ 	.word	0x000000ff
        /*0378*/ 	.word	0x00000020
        /*037c*/ 	.short	0x010a
        /*037e*/ 	.byte	0x08
	.zero		1


	//   ....[41]....
        /*0380*/ 	.word	0x00001d90
        /*0384*/ 	.word	0x00000002
        /*0388*/ 	.word	0x00000080
        /*038c*/ 	.short	0x010a
        /*038e*/ 	.byte	0xff
	.zero		1


	//   ....[42]....
        /*0390*/ 	.word	0x00001e50
        /*0394*/ 	.word	0x00000002
        /*0398*/ 	.word	0x00000000
        /*039c*/ 	.short	0x0101
        /*039e*/ 	.byte	0xff
	.zero		1


	//   ....[43]....
        /*03a0*/ 	.word	0x000023b0
        /*03a4*/ 	.word	0x000000ff
        /*03a8*/ 	.word	0x00000000
        /*03ac*/ 	.short	0x010a
        /*03ae*/ 	.byte	0x05
	.zero		1


	//   ....[44]....
        /*03b0*/ 	.word	0x00002440
        /*03b4*/ 	.word	0x000000ff
        /*03b8*/ 	.word	0x00000000
        /*03bc*/ 	.short	0x010a
        /*03be*/ 	.byte	0x05
	.zero		1


	//   ....[45]....
        /*03c0*/ 	.word	0x000024d0
        /*03c4*/ 	.word	0x000000ff
        /*03c8*/ 	.word	0x00000000
        /*03cc*/ 	.short	0x010a
        /*03ce*/ 	.byte	0x05
	.zero		1


	//   ....[46]....
        /*03d0*/ 	.word	0x00002570
        /*03d4*/ 	.word	0x00000000
        /*03d8*/ 	.word	0x00000000
        /*03dc*/ 	.short	0x010a
        /*03de*/ 	.byte	0xff
	.zero		1


	//   ....[47]....
        /*03e0*/ 	.word	0x00002690
        /*03e4*/ 	.word	0x00000000
        /*03e8*/ 	.word	0x000000e0
        /*03ec*/ 	.short	0x010a
        /*03ee*/ 	.byte	0xff
	.zero		1


	//   ....[48]....
        /*03f0*/ 	.word	0x00002700
        /*03f4*/ 	.word	0x00000000
        /*03f8*/ 	.word	0x00000000
        /*03fc*/ 	.short	0x0101
        /*03fe*/ 	.byte	0xff
	.zero		1


	//   ....[49]....
        /*0400*/ 	.word	0x00002720
        /*0404*/ 	.word	0x000000ff
        /*0408*/ 	.word	0x00000090
        /*040c*/ 	.short	0x010a
        /*040e*/ 	.byte	0x05
	.zero		1


	//   ....[50]....
        /*0410*/ 	.word	0x00002840
        /*0414*/ 	.word	0x00000000
        /*0418*/ 	.word	0x00000080
        /*041c*/ 	.short	0x010a
        /*041e*/ 	.byte	0xff
	.zero		1


	//   ....[51]....
        /*0420*/ 	.word	0x00002940
        /*0424*/ 	.word	0x00000000
        /*0428*/ 	.word	0x00000000
        /*042c*/ 	.short	0x0101
        /*042e*/ 	.byte	0xff
	.zero		1


	//   ....[52]....
        /*0430*/ 	.word	0x000029d0
        /*0434*/ 	.word	0x000000ff
        /*0438*/ 	.word	0x00000090
        /*043c*/ 	.short	0x0106
        /*043e*/ 	.byte	0x05
	.zero		1


	//   ....[53]....
        /*0440*/ 	.word	0x000029f0
        /*0444*/ 	.word	0x000000ff
        /*0448*/ 	.word	0x00000090
        /*044c*/ 	.short	0x010a
        /*044e*/ 	.byte	0x05
	.zero		1


	//   ....[54]....
        /*0450*/ 	.word	0x00002a80
        /*0454*/ 	.word	0x000000ff
        /*0458*/ 	.word	0x00000090
        /*045c*/ 	.short	0x0106
        /*045e*/ 	.byte	0x04
	.zero		1


	//   ....[55]....
        /*0460*/ 	.word	0x00002ac0
        /*0464*/ 	.word	0x00000000
        /*0468*/ 	.word	0x00000090
        /*046c*/ 	.short	0x010a
        /*046e*/ 	.byte	0xff
	.zero		1


	//   ....[56]....
        /*0470*/ 	.word	0x00003070
        /*0474*/ 	.word	0x00000000
        /*0478*/ 	.word	0x00000080
        /*047c*/ 	.short	0x010a
        /*047e*/ 	.byte	0xff
	.zero		1


	//   ....[57]....
        /*0480*/ 	.word	0x00003170
        /*0484*/ 	.word	0x00000003
        /*0488*/ 	.word	0x00000000
        /*048c*/ 	.short	0x0101
        /*048e*/ 	.byte	0xff
	.zero		1


	//   ....[58]....
        /*0490*/ 	.word	0x00003180
        /*0494*/ 	.word	0x000000ff
        /*0498*/ 	.word	0x00000000
        /*049c*/ 	.short	0x010a
        /*049e*/ 	.byte	0x07
	.zero		1


	//   ....[59]....
        /*04a0*/ 	.word	0x000031b0
        /*04a4*/ 	.word	0x000000ff
        /*04a8*/ 	.word	0x000000c0
        /*04ac*/ 	.short	0x010a
        /*04ae*/ 	.byte	0x06
	.zero		1


	//   ....[60]....
        /*04b0*/ 	.word	0x00003280
        /*04b4*/ 	.word	0x000000ff
        /*04b8*/ 	.word	0x00000000
        /*04bc*/ 	.short	0x010a
        /*04be*/ 	.byte	0x0a
	.zero		1


	//   ....[61]....
        /*04c0*/ 	.word	0x000033b0
        /*04c4*/ 	.word	0x000000ff
        /*04c8*/ 	.word	0x00000000
        /*04cc*/ 	.short	0x010a
        /*04ce*/ 	.byte	0x22
	.zero		1


	//   ....[62]....
        /*04d0*/ 	.word	0x00003790
        /*04d4*/ 	.word	0x000000ff
        /*04d8*/ 	.word	0x00000000
        /*04dc*/ 	.short	0x010a
        /*04de*/ 	.byte	0x06
	.zero		1


	//   ....[63]....
        /*04e0*/ 	.word	0x00003820
        /*04e4*/ 	.word	0x000000ff
        /*04e8*/ 	.word	0x00000000
        /*04ec*/ 	.short	0x010a
        /*04ee*/ 	.byte	0x06
	.zero		1


	//   ....[64]....
        /*04f0*/ 	.word	0x000038b0
        /*04f4*/ 	.word	0x000000ff
        /*04f8*/ 	.word	0x00000000
        /*04fc*/ 	.short	0x010a
        /*04fe*/ 	.byte	0x06
	.zero		1


	//   ....[65]....
        /*0500*/ 	.word	0x00003940
        /*0504*/ 	.word	0x000000ff
        /*0508*/ 	.word	0x00000000
        /*050c*/ 	.short	0x010a
        /*050e*/ 	.byte	0x07
	.zero		1


	//   ....[66]....
        /*0510*/ 	.word	0x00003d80
        /*0514*/ 	.word	0x00000000
        /*0518*/ 	.word	0x00000080
        /*051c*/ 	.short	0x010a
        /*051e*/ 	.byte	0xff
	.zero		1


	//   ....[67]....
        /*0520*/ 	.word	0x00003e40
        /*0524*/ 	.word	0x00000000
        /*0528*/ 	.word	0x00000000
        /*052c*/ 	.short	0x0101
        /*052e*/ 	.byte	0xff
	.zero		1


	//   ....[68]....
        /*0530*/ 	.word	0x00004160
        /*0534*/ 	.word	0x000000ff
        /*0538*/ 	.word	0x00000078
        /*053c*/ 	.short	0x010a
        /*053e*/ 	.byte	0x07
	.zero		1


	//   ....[69]....
        /*0540*/ 	.word	0x00004380
        /*0544*/ 	.word	0x000000ff
        /*0548*/ 	.word	0x00000058
        /*054c*/ 	.short	0x010a
        /*054e*/ 	.byte	0x0f
	.zero		1


	//   ....[70]....
        /*0550*/ 	.word	0x00004580
        /*0554*/ 	.word	0x000000ff
        /*0558*/ 	.word	0x00000040
        /*055c*/ 	.short	0x010b
        /*055e*/ 	.byte	0x0f
	.zero		1


	//   ....[71]....
        /*0560*/ 	.word	0x000045d0
        /*0564*/ 	.word	0x000000ff
        /*0568*/ 	.word	0x00000000
        /*056c*/ 	.short	0x0101
        /*056e*/ 	.byte	0x10
	.zero		1


	//   ....[72]....
        /*0570*/ 	.word	0x00004610
        /*0574*/ 	.word	0x000000ff
        /*0578*/ 	.word	0x00000058
        /*057c*/ 	.short	0x010a
        /*057e*/ 	.byte	0x0d
	.zero		1


	//   ....[73]....
        /*0580*/ 	.word	0x00004850
        /*0584*/ 	.word	0x000000ff
        /*0588*/ 	.word	0x00000040
        /*058c*/ 	.short	0x010b
        /*058e*/ 	.byte	0x0d
	.zero		1


	//   ....[74]....
        /*0590*/ 	.word	0x000048c0
        /*0594*/ 	.word	0x000000ff
        /*0598*/ 	.word	0x00000000
        /*059c*/ 	.short	0x0101
        /*059e*/ 	.byte	0x0f
	.zero		1


	//   ....[75]....
        /*05a0*/ 	.word	0x00004910
        /*05a4*/ 	.word	0x000000ff
        /*05a8*/ 	.word	0x00000000
        /*05ac*/ 	.short	0x010a
        /*05ae*/ 	.byte	0x04
	.zero		1


	//   ....[76]....
        /*05b0*/ 	.word	0x000049a0
        /*05b4*/ 	.word	0x000000ff
        /*05b8*/ 	.word	0x00000000
        /*05bc*/ 	.short	0x010a
        /*05be*/ 	.byte	0x04
	.zero		1


	//   ....[77]....
        /*05c0*/ 	.word	0x00004a40
        /*05c4*/ 	.word	0x00000000
        /*05c8*/ 	.word	0x00000000
        /*05cc*/ 	.short	0x010a
        /*05ce*/ 	.byte	0xff
	.zero		1


	//   ....[78]....
        /*05d0*/ 	.word	0x00004d80
        /*05d4*/ 	.word	0x00000000
        /*05d8*/ 	.word	0x00000080
        /*05dc*/ 	.short	0x010a
        /*05de*/ 	.byte	0xff
	.zero		1


	//   ....[79]....
        /*05e0*/ 	.word	0x00004e90
        /*05e4*/ 	.word	0x00000000
        /*05e8*/ 	.word	0x00000000
        /*05ec*/ 	.short	0x0101
        /*05ee*/ 	.byte	0xff
	.zero		1


	//   ....[80]....
        /*05f0*/ 	.word	0x00005930
        /*05f4*/ 	.word	0x00000000
        /*05f8*/ 	.word	0x00000040
        /*05fc*/ 	.short	0x010a
        /*05fe*/ 	.byte	0xff
	.zero		1


	//   ....[81]....
        /*0600*/ 	.word	0x000059a0
        /*0604*/ 	.word	0x00000049
        /*0608*/ 	.word	0x000000a0
        /*060c*/ 	.short	0x010a
        /*060e*/ 	.byte	0xff
	.zero		1


	//   ....[82]....
        /*0610*/ 	.word	0x00005a90
        /*0614*/ 	.word	0x00000000
        /*0618*/ 	.word	0x00000040
        /*061c*/ 	.short	0x010a
        /*061e*/ 	.byte	0xff
	.zero		1


	//   ....[83]....
        /*0620*/ 	.word	0x00005bc0
        /*0624*/ 	.word	0x00000049
        /*0628*/ 	.word	0x000000a0
        /*062c*/ 	.short	0x010a
        /*062e*/ 	.byte	0xff
	.zero		1


	//   ....[84]....
        /*0630*/ 	.word	0x000066d0
        /*0634*/ 	.word	0x00000000
        /*0638*/ 	.word	0x00000000
        /*063c*/ 	.short	0x0101
        /*063e*/ 	.byte	0xff
	.zero		1


	//   ....[85]....
        /*0640*/ 	.word	0x000066e0
        /*0644*/ 	.word	0x00000002
        /*0648*/ 	.word	0x00000040
        /*064c*/ 	.short	0x010a
        /*064e*/ 	.byte	0xff
	.zero		1


	//   ....[86]....
        /*0650*/ 	.word	0x000067b0
        /*0654*/ 	.word	0x00000002
        /*0658*/ 	.word	0x00000040
        /*065c*/ 	.short	0x010a
        /*065e*/ 	.byte	0xff
	.zero		1


	//   ....[87]....
        /*0660*/ 	.word	0x00006b00
        /*0664*/ 	.word	0x000000ff
        /*0668*/ 	.word	0x00000000
        /*066c*/ 	.short	0x0101
        /*066e*/ 	.byte	0x05
	.zero		1


	//   ....[88]....
        /*0670*/ 	.word	0x00007450
        /*0674*/ 	.word	0x00000000
        /*0678*/ 	.word	0x00000000
        /*067c*/ 	.short	0x0101
        /*067e*/ 	.byte	0xff
	.zero		1


	//   ....[89]....
        /*0680*/ 	.word	0x000076c0
        /*0684*/ 	.word	0x000000ff
        /*0688*/ 	.word	0x00000000
        /*068c*/ 	.short	0x0101
        /*068e*/ 	.byte	0x04
	.zero		1


	//   ....[90]....
        /*0690*/ 	.word	0x000076e0
        /*0694*/ 	.word	0x00000002
        /*0698*/ 	.word	0x000000f0
        /*069c*/ 	.short	0x010a
        /*069e*/ 	.byte	0xff
	.zero		1


	//   ....[91]....
        /*06a0*/ 	.word	0x00007740
        /*06a4*/ 	.word	0x00000002
        /*06a8*/ 	.word	0x00000020
        /*06ac*/ 	.short	0x010a
        /*06ae*/ 	.byte	0xff
	.zero		1


	//   ....[92]....
        /*06b0*/ 	.word	0x000077a0
        /*06b4*/ 	.word	0x00000002
        /*06b8*/ 	.word	0x00000020
        /*06bc*/ 	.short	0x010a
        /*06be*/ 	.byte	0xff
	.zero		1


	//   ....[93]....
        /*06c0*/ 	.word	0x000077f0
        /*06c4*/ 	.word	0x00000002
        /*06c8*/ 	.word	0x00000080
        /*06cc*/ 	.short	0x010a
        /*06ce*/ 	.byte	0xff
	.zero		1


	//   ....[94]....
        /*06d0*/ 	.word	0x00007850
        /*06d4*/ 	.word	0x00000000
        /*06d8*/ 	.word	0x00000000
        /*06dc*/ 	.short	0x010a
        /*06de*/ 	.byte	0xff
	.zero		1


	//   ....[95]....
        /*06e0*/ 	.word	0x000078b0
        /*06e4*/ 	.word	0x00000000
        /*06e8*/ 	.word	0x00000000
        /*06ec*/ 	.short	0x010a
        /*06ee*/ 	.byte	0xff
	.zero		1


	//   ....[96]....
        /*06f0*/ 	.word	0x00007910
        /*06f4*/ 	.word	0x00000000
        /*06f8*/ 	.word	0x00000000
        /*06fc*/ 	.short	0x010a
        /*06fe*/ 	.byte	0xff
	.zero		1


	//   ....[97]....
        /*0700*/ 	.word	0x00007960
        /*0704*/ 	.word	0x00000000
        /*0708*/ 	.word	0x000000e0
        /*070c*/ 	.short	0x010a
        /*070e*/ 	.byte	0xff
	.zero		1


	//   ....[98]....
        /*0710*/ 	.word	0x000079c0
        /*0714*/ 	.word	0x00000000
        /*0718*/ 	.word	0x00000090
        /*071c*/ 	.short	0x010a
        /*071e*/ 	.byte	0xff
	.zero		1


	//   ....[99]....
        /*0720*/ 	.word	0x00007a10
        /*0724*/ 	.word	0x00000000
        /*0728*/ 	.word	0x00000080
        /*072c*/ 	.short	0x010a
        /*072e*/ 	.byte	0xff
	.zero		1


	//   ....[100]....
        /*0730*/ 	.word	0x00007a70
        /*0734*/ 	.word	0x00000000
        /*0738*/ 	.word	0x00000090
        /*073c*/ 	.short	0x010a
        /*073e*/ 	.byte	0xff
	.zero		1


	//   ....[101]....
        /*0740*/ 	.word	0x00007ac0
        /*0744*/ 	.word	0x00000000
        /*0748*/ 	.word	0x00000080
        /*074c*/ 	.short	0x010a
        /*074e*/ 	.byte	0xff
	.zero		1


	//   ....[102]....
        /*0750*/ 	.word	0x00007b20
        /*0754*/ 	.word	0x00000002
        /*0758*/ 	.word	0x000000c0
        /*075c*/ 	.short	0x010a
        /*075e*/ 	.byte	0xff
	.zero		1


	//   ....[103]....
        /*0760*/ 	.word	0x00007b80
        /*0764*/ 	.word	0x00000000
        /*0768*/ 	.word	0x00000000
        /*076c*/ 	.short	0x010a
        /*076e*/ 	.byte	0xff
	.zero		1


	//   ....[104]....
        /*0770*/ 	.word	0x00007be0
        /*0774*/ 	.word	0x00000000
        /*0778*/ 	.word	0x00000000
        /*077c*/ 	.short	0x010a
        /*077e*/ 	.byte	0xff
	.zero		1


	//   ....[105]....
        /*0780*/ 	.word	0x00007c40
        /*0784*/ 	.word	0x00000000
        /*0788*/ 	.word	0x00000000
        /*078c*/ 	.short	0x010a
        /*078e*/ 	.byte	0xff
	.zero		1


	//   ....[106]....
        /*0790*/ 	.word	0x00007ca0
        /*0794*/ 	.word	0x00000000
        /*0798*/ 	.word	0x00000000
        /*079c*/ 	.short	0x010a
        /*079e*/ 	.byte	0xff
	.zero		1


	//   ....[107]....
        /*07a0*/ 	.word	0x00007d00
        /*07a4*/ 	.word	0x00000000
        /*07a8*/ 	.word	0x00000000
        /*07ac*/ 	.short	0x010a
        /*07ae*/ 	.byte	0xff
	.zero		1


	//   ....[108]....
        /*07b0*/ 	.word	0x00007d50
        /*07b4*/ 	.word	0x00000000
        /*07b8*/ 	.word	0x00000080
        /*07bc*/ 	.short	0x010a
        /*07be*/ 	.byte	0xff
	.zero		1


	//   ....[109]....
        /*07c0*/ 	.word	0x00007db0
        /*07c4*/ 	.word	0x00000000
        /*07c8*/ 	.word	0x00000078
        /*07cc*/ 	.short	0x010a
        /*07ce*/ 	.byte	0xff
	.zero		1


	//   ....[110]....
        /*07d0*/ 	.word	0x00007e10
        /*07d4*/ 	.word	0x00000000
        /*07d8*/ 	.word	0x00000058
        /*07dc*/ 	.short	0x010a
        /*07de*/ 	.byte	0xff
	.zero		1


	//   ....[111]....
        /*07e0*/ 	.word	0x00007e70
        /*07e4*/ 	.word	0x00000000
        /*07e8*/ 	.word	0x00000058
        /*07ec*/ 	.short	0x010a
        /*07ee*/ 	.byte	0xff
	.zero		1


	//   ....[112]....
        /*07f0*/ 	.word	0x00007ed0
        /*07f4*/ 	.word	0x00000000
        /*07f8*/ 	.word	0x00000000
        /*07fc*/ 	.short	0x010a
        /*07fe*/ 	.byte	0xff
	.zero		1


	//   ....[113]....
        /*0800*/ 	.word	0x00007f30
        /*0804*/ 	.word	0x00000000
        /*0808*/ 	.word	0x00000000
        /*080c*/ 	.short	0x010a
        /*080e*/ 	.byte	0xff
	.zero		1


	//   ....[114]....
        /*0810*/ 	.word	0x00007f80
        /*0814*/ 	.word	0x00000000
        /*0818*/ 	.word	0x00000080
        /*081c*/ 	.short	0x010a
        /*081e*/ 	.byte	0xff
	.zero		1


	//   ....[115]....
        /*0820*/ 	.word	0x00007fd0
        /*0824*/ 	.word	0x00000000
        /*0828*/ 	.word	0x00000040
        /*082c*/ 	.short	0x010a
        /*082e*/ 	.byte	0xff
	.zero		1


	//   ....[116]....
        /*0830*/ 	.word	0x00008020
        /*0834*/ 	.word	0x00000049
        /*0838*/ 	.word	0x000000a0
        /*083c*/ 	.short	0x010a
        /*083e*/ 	.byte	0xff
	.zero		1


	//   ....[117]....
        /*0840*/ 	.word	0x00008070
        /*0844*/ 	.word	0x00000002
        /*0848*/ 	.word	0x00000040
        /*084c*/ 	.short	0x010a
        /*084e*/ 	.byte	0xff
	.zero		1


	//----- nvinfo : EIATTR_NUM_MBARRIERS
	.align		4
.L_47:
        /*0850*/ 	.byte	0x03, 0x38
        /*0852*/ 	.short	0x0020


	//----- nvinfo : EIATTR_EXIT_INSTR_OFFSETS
	.align		4
        /*0854*/ 	.byte	0x04, 0x1c
        /*0856*/ 	.short	(.L_49 - .L_48)


	//   ....[0]....
.L_48:
        /*0858*/ 	.word	0x000025a0


	//   ....[1]....
        /*085c*/ 	.word	0x00002a90


	//   ....[2]....
        /*0860*/ 	.word	0x00002af0


	//   ....[3]....
        /*0864*/ 	.word	0x00003ba0


	//   ....[4]....
        /*0868*/ 	.word	0x00004a70


	//   ....[5]....
        /*086c*/ 	.word	0x00004ab0


	//   ....[6]....
        /*0870*/ 	.word	0x000075b0


	//   ....[7]....
        /*0874*/ 	.word	0x00007630


	//   ....[8]....
        /*0878*/ 	.word	0x00007660


	//   ....[9]....
        /*087c*/ 	.word	0x000076d0


	//----- nvinfo : EIATTR_MAX_THREADS
	.align		4
.L_49:
        /*0880*/ 	.byte	0x04, 0x05
        /*0882*/ 	.short	(.L_51 - .L_50)
.L_50:
        /*0884*/ 	.word	0x00000100
        /*0888*/ 	.word	0x00000001
        /*088c*/ 	.word	0x00000001


	//----- nvinfo : EIATTR_CRS_STACK_SIZE
	.align		4
.L_51:
        /*0890*/ 	.byte	0x04, 0x1e
        /*0892*/ 	.short	(.L_53 - .L_52)
.L_52:
        /*0894*/ 	.word	0x00000000


	//----- nvinfo : EIATTR_CBANK_PARAM_SIZE
	.align		4
.L_53:
        /*0898*/ 	.byte	0x03, 0x19
        /*089a*/ 	.short	0x0800


	//----- nvinfo : EIATTR_PARAM_CBANK
	.align		4
        /*089c*/ 	.byte	0x04, 0x0a
        /*089e*/ 	.short	(.L_55 - .L_54)
	.align		4
.L_54:
        /*08a0*/ 	.word	index@(.nv.constant0._ZN7cutlass13device_kernelINS_4gemm6kernel13GemmUniversalIN4cute5tupleIJiiiiEEENS1_10collective13CollectiveMmaINS1_35MainloopSm100TmaUmmaWarpSpecializedILi4ELi2ELi4ENS5_IJNS4_1CILi1EEESB_SB_EEEEENS5_IJNSA_ILi128EEENSA_ILi64EEESE_EEENS_6half_tENS5_IJlSB_lEEESH_NS5_IJSB_llEEENS4_8TiledMMAINS4_8MMA_AtomIJNS4_20SM100_MMA_F16BF16_SSISH_SH_fLi128ELi64ELNS4_4UMMA5MajorE0ELSO_1ELNSN_7ScaleInE0ELSP_0EEEEEENS4_6LayoutISC_NS5_IJNSA_ILi0EEEST_ST_EEEEENS5_IJNS4_10UnderscoreESW_SW_EEEEENS4_13SM90_TMA_LOADENS4_14ComposedLayoutINS4_7SwizzleILi3ELi4ELi3EEENS4_18smem_ptr_flag_bitsILi16EEENSS_INS5_IJNSA_ILi8EEESF_EEENS5_IJSF_SB_EEEEEEEvNS4_8identityESZ_NS10_IS12_S14_NSS_INS5_IJSF_S15_EEENS5_IJSB_SF_EEEEEEEvS1A_EENS_8epilogue10collective18CollectiveEpilogueINS1G_23Sm100TmaWarpSpecializedILi3ELi2ELi32ELb1ELb0EEEJSG_NS5_IJNSS_ISE_SB_EENSS_INSA_ILi32EEESB_EEEEESH_SI_SH_SI_NS1G_6fusion15FusionCallbacksIS1K_NS1P_17LinearCombinationISH_fSH_fLNS_15FloatRoundStyleE2EEESG_S1O_JEEENS4_5SM1004TMEM4LOAD26SM100_TMEM_LOAD_32dp32b32xESZ_NS10_INS11_ILi2ELi4ELi3EEES14_NSS_INS5_IJS15_S1M_EEENS5_IJS1M_SB_EEEEEEENS4_39AutoVectorizingCopyWithAssumedAlignmentILi128EEENS4_14SM90_TMA_STOREES23_S25_S25_EEEvvEEEEvNT_6ParamsE)
        /*08a4*/ 	.short	0x0380
        /*08a6*/ 	.short	0x0800


	//----- nvinfo : EIATTR_SW_WAR
	.align		4
.L_55:
        /*08a8*/ 	.byte	0x04, 0x36
        /*08aa*/ 	.short	(.L_57 - .L_56)
.L_56:
        /*08ac*/ 	.word	0x00000008
.L_57:


//--------------------- .nv.callgraph             --------------------------
	.section	.nv.callgraph,"",@"SHT_CUDA_CALLGRAPH"
	.align	4
	.sectionentsize	8
	.align		4
        /*0000*/ 	.word	0x00000000
	.align		4
        /*0004*/ 	.word	0xffffffff
	.align		4
        /*0008*/ 	.word	index@(_ZN7cutlass13device_kernelINS_4gemm6kernel13GemmUniversalIN4cute5tupleIJiiiiEEENS1_10collective13CollectiveMmaINS1_35MainloopSm100TmaUmmaWarpSpecializedILi4ELi2ELi4ENS5_IJNS4_1CILi1EEESB_SB_EEEEENS5_IJNSA_ILi128EEENSA_ILi64EEESE_EEENS_6half_tENS5_IJlSB_lEEESH_NS5_IJSB_llEEENS4_8TiledMMAINS4_8MMA_AtomIJNS4_20SM100_MMA_F16BF16_SSISH_SH_fLi128ELi64ELNS4_4UMMA5MajorE0ELSO_1ELNSN_7ScaleInE0ELSP_0EEEEEENS4_6LayoutISC_NS5_IJNSA_ILi0EEEST_ST_EEEEENS5_IJNS4_10UnderscoreESW_SW_EEEEENS4_13SM90_TMA_LOADENS4_14ComposedLayoutINS4_7SwizzleILi3ELi4ELi3EEENS4_18smem_ptr_flag_bitsILi16EEENSS_INS5_IJNSA_ILi8EEESF_EEENS5_IJSF_SB_EEEEEEEvNS4_8identityESZ_NS10_IS12_S14_NSS_INS5_IJSF_S15_EEENS5_IJSB_SF_EEEEEEEvS1A_EENS_8epilogue10collective18CollectiveEpilogueINS1G_23Sm100TmaWarpSpecializedILi3ELi2ELi32ELb1ELb0EEEJSG_NS5_IJNSS_ISE_SB_EENSS_INSA_ILi32EEESB_EEEEESH_SI_SH_SI_NS1G_6fusion15FusionCallbacksIS1K_NS1P_17LinearCombinationISH_fSH_fLNS_15FloatRoundStyleE2EEESG_S1O_JEEENS4_5SM1004TMEM4LOAD26SM100_TMEM_LOAD_32dp32b32xESZ_NS10_INS11_ILi2ELi4ELi3EEES14_NSS_INS5_IJS15_S1M_EEENS5_IJS1M_SB_EEEEEEENS4_39AutoVectorizingCopyWithAssumedAlignmentILi128EEENS4_14SM90_TMA_STOREES23_S25_S25_EEEvvEEEEvNT_6ParamsE)
	.align		4
        /*000c*/ 	.word	index@(__assertfail)
	.align		4
        /*0010*/ 	.word	0x00000000
	.align		4
        /*0014*/ 	.word	0xfffffffe
	.align		4
        /*0018*/ 	.word	0x00000000
	.align		4
        /*001c*/ 	.word	0xfffffffd
	.align		4
        /*0020*/ 	.word	0x00000000
	.align		4
        /*0024*/ 	.word	0xfffffffc


//--------------------- .nv.constant4             --------------------------
	.section	.nv.constant4,"a",@progbits
	.align	8
	.align		8
.nv.constant4:
        /*0000*/ 	.dword	__assertfail
	.align		8
        /*0008*/ 	.dword	__unnamed_1
	.align		8
        /*0010*/ 	.dword	__unnamed_2
	.align		8
        /*0018*/ 	.dword	_ZN40_INTERNAL_0d0c8763_4_k_cu_00f3646c_384674cuda3std3__45__cpo5beginE
	.align		8
        /*0020*/ 	.dword	_ZN40_INTERNAL_0d0c8763_4_k_cu_00f3646c_384674cuda3std3__45__cpo3endE
	.align		8
        /*0028*/ 	.dword	_ZN40_INTERNAL_0d0c8763_4_k_cu_00f3646c_384674cuda3std3__45__cpo6cbeginE
	.align		8
        /*0030*/ 	.dword	_ZN40_INTERNAL_0d0c8763_4_k_cu_00f3646c_384674cuda3std3__45__cpo4cendE
	.align		8
        /*0038*/ 	.dword	_ZN40_INTERNAL_0d0c8763_4_k_cu_00f3646c_384674cuda3std3__442_GLOBAL__N__0d0c8763_4_k_cu_00f3646c_384676ignoreE
	.align		8
        /*0040*/ 	.dword	_ZN40_INTERNAL_0d0c8763_4_k_cu_00f3646c_384674cuda3std3__419piecewise_constructE
	.align		8
        /*0048*/ 	.dword	_ZN40_INTERNAL_0d0c8763_4_k_cu_00f3646c_384674cuda3std3__48in_placeE
	.align		8
        /*0050*/ 	.dword	_ZN40_INTERNAL_0d0c8763_4_k_cu_00f3646c_384674cuda3std6ranges3__45__cpo4swapE
	.align		8
        /*0058*/ 	.dword	_ZN40_INTERNAL_0d0c8763_4_k_cu_00f3646c_384674cuda3std6ranges3__45__cpo9iter_moveE
	.align		8
        /*0060*/ 	.dword	_ZN40_INTERNAL_0d0c8763_4_k_cu_00f3646c_384674cute7productE
	.align		8
        /*0068*/ 	.dword	_ZN40_INTERNAL_0d0c8763_4_k_cu_00f3646c_384674cute1_E
	.align		8
        /*0070*/ 	.dword	$str$25
	.align		8
        /*0078*/ 	.dword	$str$26
	.align		8
        /*0080*/ 	.dword	$str$27
	.align		8
        /*0088*/ 	.dword	$str$28


//--------------------- .text._ZN7cutlass13device_kernelINS_4gemm6kernel13GemmUniversalIN4cute5tupleIJiiiiEEENS1_10collective13CollectiveMmaINS1_35MainloopSm100TmaUmmaWarpSpecializedILi4ELi2ELi4ENS5_IJNS4_1CILi1EEESB_SB_EEEEENS5_IJNSA_ILi128EEENSA_ILi64EEESE_EEENS_6half_tENS5_IJlSB_lEEESH_NS5_IJSB_llEEENS4_8TiledMMAINS4_8MMA_AtomIJNS4_20SM100_MMA_F16BF16_SSISH_SH_fLi128ELi64ELNS4_4UMMA5MajorE0ELSO_1ELNSN_7ScaleInE0ELSP_0EEEEEENS4_6LayoutISC_NS5_IJNSA_ILi0EEEST_ST_EEEEENS5_IJNS4_10UnderscoreESW_SW_EEEEENS4_13SM90_TMA_LOADENS4_14ComposedLayoutINS4_7SwizzleILi3ELi4ELi3EEENS4_18smem_ptr_flag_bitsILi16EEENSS_INS5_IJNSA_ILi8EEESF_EEENS5_IJSF_SB_EEEEEEEvNS4_8identityESZ_NS10_IS12_S14_NSS_INS5_IJSF_S15_EEENS5_IJSB_SF_EEEEEEEvS1A_EENS_8epilogue10collective18CollectiveEpilogueINS1G_23Sm100TmaWarpSpecializedILi3ELi2ELi32ELb1ELb0EEEJSG_NS5_IJNSS_ISE_SB_EENSS_INSA_ILi32EEESB_EEEEESH_SI_SH_SI_NS1G_6fusion15FusionCallbacksIS1K_NS1P_17LinearCombinationISH_fSH_fLNS_15FloatRoundStyleE2EEESG_S1O_JEEENS4_5SM1004TMEM4LOAD26SM100_TMEM_LOAD_32dp32b32xESZ_NS10_INS11_ILi2ELi4ELi3EEES14_NSS_INS5_IJS15_S1M_EEENS5_IJS1M_SB_EEEEEEENS4_39AutoVectorizingCopyWithAssumedAlignmentILi128EEENS4_14SM90_TMA_STOREES23_S25_S25_EEEvvEEEEvNT_6ParamsE --------------------------
	.section	.text._ZN7cutlass13device_kernelINS_4gemm6kernel13GemmUniversalIN4cute5tupleIJiiiiEEENS1_10collective13CollectiveMmaINS1_35MainloopSm100TmaUmmaWarpSpecializedILi4ELi2ELi4ENS5_IJNS4_1CILi1EEESB_SB_EEEEENS5_IJNSA_ILi128EEENSA_ILi64EEESE_EEENS_6half_tENS5_IJlSB_lEEESH_NS5_IJSB_llEEENS4_8TiledMMAINS4_8MMA_AtomIJNS4_20SM100_MMA_F16BF16_SSISH_SH_fLi128ELi64ELNS4_4UMMA5MajorE0ELSO_1ELNSN_7ScaleInE0ELSP_0EEEEEENS4_6LayoutISC_NS5_IJNSA_ILi0EEEST_ST_EEEEENS5_IJNS4_10UnderscoreESW_SW_EEEEENS4_13SM90_TMA_LOADENS4_14ComposedLayoutINS4_7SwizzleILi3ELi4ELi3EEENS4_18smem_ptr_flag_bitsILi16EEENSS_INS5_IJNSA_ILi8EEESF_EEENS5_IJSF_SB_EEEEEEEvNS4_8identityESZ_NS10_IS12_S14_NSS_INS5_IJSF_S15_EEENS5_IJSB_SF_EEEEEEEvS1A_EENS_8epilogue10collective18CollectiveEpilogueINS1G_23Sm100TmaWarpSpecializedILi3ELi2ELi32ELb1ELb0EEEJSG_NS5_IJNSS_ISE_SB_EENSS_INSA_ILi32EEESB_EEEEESH_SI_SH_SI_NS1G_6fusion15FusionCallbacksIS1K_NS1P_17LinearCombinationISH_fSH_fLNS_15FloatRoundStyleE2EEESG_S1O_JEEENS4_5SM1004TMEM4LOAD26SM100_TMEM_LOAD_32dp32b32xESZ_NS10_INS11_ILi2ELi4ELi3EEES14_NSS_INS5_IJS15_S1M_EEENS5_IJS1M_SB_EEEEEEENS4_39AutoVectorizingCopyWithAssumedAlignmentILi128EEENS4_14SM90_TMA_STOREES23_S25_S25_EEEvvEEEEvNT_6ParamsE,"ax",@progbits
	.align	128
.text._ZN7cutlass13device_kernelINS_4gemm6kernel13GemmUniversalIN4cute5tupleIJiiiiEEENS1_10collective13CollectiveMmaINS1_35MainloopSm100TmaUmmaWarpSpecializedILi4ELi2ELi4ENS5_IJNS4_1CILi1EEESB_SB_EEEEENS5_IJNSA_ILi128EEENSA_ILi64EEESE_EEENS_6half_tENS5_IJlSB_lEEESH_NS5_IJSB_llEEENS4_8TiledMMAINS4_8MMA_AtomIJNS4_20SM100_MMA_F16BF16_SSISH_SH_fLi128ELi64ELNS4_4UMMA5MajorE0ELSO_1ELNSN_7ScaleInE0ELSP_0EEEEEENS4_6LayoutISC_NS5_IJNSA_ILi0EEEST_ST_EEEEENS5_IJNS4_10UnderscoreESW_SW_EEEEENS4_13SM90_TMA_LOADENS4_14ComposedLayoutINS4_7SwizzleILi3ELi4ELi3EEENS4_18smem_ptr_flag_bitsILi16EEENSS_INS5_IJNSA_ILi8EEESF_EEENS5_IJSF_SB_EEEEEEEvNS4_8identityESZ_NS10_IS12_S14_NSS_INS5_IJSF_S15_EEENS5_IJSB_SF_EEEEEEEvS1A_EENS_8epilogue10collective18CollectiveEpilogueINS1G_23Sm100TmaWarpSpecializedILi3ELi2ELi32ELb1ELb0EEEJSG_NS5_IJNSS_ISE_SB_EENSS_INSA_ILi32EEESB_EEEEESH_SI_SH_SI_NS1G_6fusion15FusionCallbacksIS1K_NS1P_17LinearCombinationISH_fSH_fLNS_15FloatRoundStyleE2EEESG_S1O_JEEENS4_5SM1004TMEM4LOAD26SM100_TMEM_LOAD_32dp32b32xESZ_NS10_INS11_ILi2ELi4ELi3EEES14_NSS_INS5_IJS15_S1M_EEENS5_IJS1M_SB_EEEEEEENS4_39AutoVectorizingCopyWithAssumedAlignmentILi128EEENS4_14SM90_TMA_STOREES23_S25_S25_EEEvvEEEEvNT_6ParamsE:
        .type           _ZN7cutlass13device_kernelINS_4gemm6kernel13GemmUniversalIN4cute5tupleIJiiiiEEENS1_10collective13CollectiveMmaINS1_35MainloopSm100TmaUmmaWarpSpecializedILi4ELi2ELi4ENS5_IJNS4_1CILi1EEESB_SB_EEEEENS5_IJNSA_ILi128EEENSA_ILi64EEESE_EEENS_6half_tENS5_IJlSB_lEEESH_NS5_IJSB_llEEENS4_8TiledMMAINS4_8MMA_AtomIJNS4_20SM100_MMA_F16BF16_SSISH_SH_fLi128ELi64ELNS4_4UMMA5MajorE0ELSO_1ELNSN_7ScaleInE0ELSP_0EEEEEENS4_6LayoutISC_NS5_IJNSA_ILi0EEEST_ST_EEEEENS5_IJNS4_10UnderscoreESW_SW_EEEEENS4_13SM90_TMA_LOADENS4_14ComposedLayoutINS4_7SwizzleILi3ELi4ELi3EEENS4_18smem_ptr_flag_bitsILi16EEENSS_INS5_IJNSA_ILi8EEESF_EEENS5_IJSF_SB_EEEEEEEvNS4_8identityESZ_NS10_IS12_S14_NSS_INS5_IJSF_S15_EEENS5_IJSB_SF_EEEEEEEvS1A_EENS_8epilogue10collective18CollectiveEpilogueINS1G_23Sm100TmaWarpSpecializedILi3ELi2ELi32ELb1ELb0EEEJSG_NS5_IJNSS_ISE_SB_EENSS_INSA_ILi32EEESB_EEEEESH_SI_SH_SI_NS1G_6fusion15FusionCallbacksIS1K_NS1P_17LinearCombinationISH_fSH_fLNS_15FloatRoundStyleE2EEESG_S1O_JEEENS4_5SM1004TMEM4LOAD26SM100_TMEM_LOAD_32dp32b32xESZ_NS10_INS11_ILi2ELi4ELi3EEES14_NSS_INS5_IJS15_S1M_EEENS5_IJS1M_SB_EEEEEEENS4_39AutoVectorizingCopyWithAssumedAlignmentILi128EEENS4_14SM90_TMA_STOREES23_S25_S25_EEEvvEEEEvNT_6ParamsE,@function
        .size           _ZN7cutlass13device_kernelINS_4gemm6kernel13GemmUniversalIN4cute5tupleIJiiiiEEENS1_10collective13CollectiveMmaINS1_35MainloopSm100TmaUmmaWarpSpecializedILi4ELi2ELi4ENS5_IJNS4_1CILi1EEESB_SB_EEEEENS5_IJNSA_ILi128EEENSA_ILi64EEESE_EEENS_6half_tENS5_IJlSB_lEEESH_NS5_IJSB_llEEENS4_8TiledMMAINS4_8MMA_AtomIJNS4_20SM100_MMA_F16BF16_SSISH_SH_fLi128ELi64ELNS4_4UMMA5MajorE0ELSO_1ELNSN_7ScaleInE0ELSP_0EEEEEENS4_6LayoutISC_NS5_IJNSA_ILi0EEEST_ST_EEEEENS5_IJNS4_10UnderscoreESW_SW_EEEEENS4_13SM90_TMA_LOADENS4_14ComposedLayoutINS4_7SwizzleILi3ELi4ELi3EEENS4_18smem_ptr_flag_bitsILi16EEENSS_INS5_IJNSA_ILi8EEESF_EEENS5_IJSF_SB_EEEEEEEvNS4_8identityESZ_NS10_IS12_S14_NSS_INS5_IJSF_S15_EEENS5_IJSB_SF_EEEEEEEvS1A_EENS_8epilogue10collective18CollectiveEpilogueINS1G_23Sm100TmaWarpSpecializedILi3ELi2ELi32ELb1ELb0EEEJSG_NS5_IJNSS_ISE_SB_EENSS_INSA_ILi32EEESB_EEEEESH_SI_SH_SI_NS1G_6fusion15FusionCallbacksIS1K_NS1P_17LinearCombinationISH_fSH_fLNS_15FloatRoundStyleE2EEESG_S1O_JEEENS4_5SM1004TMEM4LOAD26SM100_TMEM_LOAD_32dp32b32xESZ_NS10_INS11_ILi2ELi4ELi3EEES14_NSS_INS5_IJS15_S1M_EEENS5_IJS1M_SB_EEEEEEENS4_39AutoVectorizingCopyWithAssumedAlignmentILi128EEENS4_14SM90_TMA_STOREES23_S25_S25_EEEvvEEEEvNT_6ParamsE,(.L_x_154 - _ZN7cutlass13device_kernelINS_4gemm6kernel13GemmUniversalIN4cute5tupleIJiiiiEEENS1_10collective13CollectiveMmaINS1_35MainloopSm100TmaUmmaWarpSpecializedILi4ELi2ELi4ENS5_IJNS4_1CILi1EEESB_SB_EEEEENS5_IJNSA_ILi128EEENSA_ILi64EEESE_EEENS_6half_tENS5_IJlSB_lEEESH_NS5_IJSB_llEEENS4_8TiledMMAINS4_8MMA_AtomIJNS4_20SM100_MMA_F16BF16_SSISH_SH_fLi128ELi64ELNS4_4UMMA5MajorE0ELSO_1ELNSN_7ScaleInE0ELSP_0EEEEEENS4_6LayoutISC_NS5_IJNSA_ILi0EEEST_ST_EEEEENS5_IJNS4_10UnderscoreESW_SW_EEEEENS4_13SM90_TMA_LOADENS4_14ComposedLayoutINS4_7SwizzleILi3ELi4ELi3EEENS4_18smem_ptr_flag_bitsILi16EEENSS_INS5_IJNSA_ILi8EEESF_EEENS5_IJSF_SB_EEEEEEEvNS4_8identityESZ_NS10_IS12_S14_NSS_INS5_IJSF_S15_EEENS5_IJSB_SF_EEEEEEEvS1A_EENS_8epilogue10collective18CollectiveEpilogueINS1G_23Sm100TmaWarpSpecializedILi3ELi2ELi32ELb1ELb0EEEJSG_NS5_IJNSS_ISE_SB_EENSS_INSA_ILi32EEESB_EEEEESH_SI_SH_SI_NS1G_6fusion15FusionCallbacksIS1K_NS1P_17LinearCombinationISH_fSH_fLNS_15FloatRoundStyleE2EEESG_S1O_JEEENS4_5SM1004TMEM4LOAD26SM100_TMEM_LOAD_32dp32b32xESZ_NS10_INS11_ILi2ELi4ELi3EEES14_NSS_INS5_IJS15_S1M_EEENS5_IJS1M_SB_EEEEEEENS4_39AutoVectorizingCopyWithAssumedAlignmentILi128EEENS4_14SM90_TMA_STOREES23_S25_S25_EEEvvEEEEvNT_6ParamsE)
        .other          _ZN7cutlass13device_kernelINS_4gemm6kernel13GemmUniversalIN4cute5tupleIJiiiiEEENS1_10collective13CollectiveMmaINS1_35MainloopSm100TmaUmmaWarpSpecializedILi4ELi2ELi4ENS5_IJNS4_1CILi1EEESB_SB_EEEEENS5_IJNSA_ILi128EEENSA_ILi64EEESE_EEENS_6half_tENS5_IJlSB_lEEESH_NS5_IJSB_llEEENS4_8TiledMMAINS4_8MMA_AtomIJNS4_20SM100_MMA_F16BF16_SSISH_SH_fLi128ELi64ELNS4_4UMMA5MajorE0ELSO_1ELNSN_7ScaleInE0ELSP_0EEEEEENS4_6LayoutISC_NS5_IJNSA_ILi0EEEST_ST_EEEEENS5_IJNS4_10UnderscoreESW_SW_EEEEENS4_13SM90_TMA_LOADENS4_14ComposedLayoutINS4_7SwizzleILi3ELi4ELi3EEENS4_18smem_ptr_flag_bitsILi16EEENSS_INS5_IJNSA_ILi8EEESF_EEENS5_IJSF_SB_EEEEEEEvNS4_8identityESZ_NS10_IS12_S14_NSS_INS5_IJSF_S15_EEENS5_IJSB_SF_EEEEEEEvS1A_EENS_8epilogue10collective18CollectiveEpilogueINS1G_23Sm100TmaWarpSpecializedILi3ELi2ELi32ELb1ELb0EEEJSG_NS5_IJNSS_ISE_SB_EENSS_INSA_ILi32EEESB_EEEEESH_SI_SH_SI_NS1G_6fusion15FusionCallbacksIS1K_NS1P_17LinearCombinationISH_fSH_fLNS_15FloatRoundStyleE2EEESG_S1O_JEEENS4_5SM1004TMEM4LOAD26SM100_TMEM_LOAD_32dp32b32xESZ_NS10_INS11_ILi2ELi4ELi3EEES14_NSS_INS5_IJS15_S1M_EEENS5_IJS1M_SB_EEEEEEENS4_39AutoVectorizingCopyWithAssumedAlignmentILi128EEENS4_14SM90_TMA_STOREES23_S25_S25_EEEvvEEEEvNT_6ParamsE,@"STO_CUDA_ENTRY STV_DEFAULT"
_ZN7cutlass13device_kernelINS_4gemm6kernel13GemmUniversalIN4cute5tupleIJiiiiEEENS1_10collective13CollectiveMmaINS1_35MainloopSm100TmaUmmaWarpSpecializedILi4ELi2ELi4ENS5_IJNS4_1CILi1EEESB_SB_EEEEENS5_IJNSA_ILi128EEENSA_ILi64EEESE_EEENS_6half_tENS5_IJlSB_lEEESH_NS5_IJSB_llEEENS4_8TiledMMAINS4_8MMA_AtomIJNS4_20SM100_MMA_F16BF16_SSISH_SH_fLi128ELi64ELNS4_4UMMA5MajorE0ELSO_1ELNSN_7ScaleInE0ELSP_0EEEEEENS4_6LayoutISC_NS5_IJNSA_ILi0EEEST_ST_EEEEENS5_IJNS4_10UnderscoreESW_SW_EEEEENS4_13SM90_TMA_LOADENS4_14ComposedLayoutINS4_7SwizzleILi3ELi4ELi3EEENS4_18smem_ptr_flag_bitsILi16EEENSS_INS5_IJNSA_ILi8EEESF_EEENS5_IJSF_SB_EEEEEEEvNS4_8identityESZ_NS10_IS12_S14_NSS_INS5_IJSF_S15_EEENS5_IJSB_SF_EEEEEEEvS1A_EENS_8epilogue10collective18CollectiveEpilogueINS1G_23Sm100TmaWarpSpecializedILi3ELi2ELi32ELb1ELb0EEEJSG_NS5_IJNSS_ISE_SB_EENSS_INSA_ILi32EEESB_EEEEESH_SI_SH_SI_NS1G_6fusion15FusionCallbacksIS1K_NS1P_17LinearCombinationISH_fSH_fLNS_15FloatRoundStyleE2EEESG_S1O_JEEENS4_5SM1004TMEM4LOAD26SM100_TMEM_LOAD_32dp32b32xESZ_NS10_INS11_ILi2ELi4ELi3EEES14_NSS_INS5_IJS15_S1M_EEENS5_IJS1M_SB_EEEEEEENS4_39AutoVectorizingCopyWithAssumedAlignmentILi128EEENS4_14SM90_TMA_STOREES23_S25_S25_EEEvvEEEEvNT_6ParamsE:
[----:B------:R-:W1:Y:S01]  /*0000*/  LDC R1, c[0x0][0x37c] ;  /* 0x0000df00ff017b82 */ /* 0x000e620000000800 */
[----:B------:R-:W2:Y:S01]  /*0010*/  S2R R93, SR_TID.X ;  /* 0x00000000005d7919 */ /* 0x000ea20000002100 */
[----:B------:R-:W3:Y:S01]  /*0020*/  LDCU.64 UR4, c[0x0][0x890] ;  /* 0x00011200ff0477ac */ /* 0x000ee20008000a00 */
[----:B------:R-:W-:Y:S02]  /*0030*/  PRMT R88, RZ, 0x7610, R88 ;  /* 0x00007610ff587816 */ /* 0x000fe40000000058 */
[----:B------:R-:W-:Y:S01]  /*0040*/  ELECT P5, URZ, PT ;  /* 0x0000000000ff782f */ /* 0x000fe200038a0000 */
[----:B------:R-:W4:Y:S01]  /*0050*/  LDCU.64 UR46, c[0x0][0x358] ;  /* 0x00006b00ff2e77ac */ /* 0x000f220008000a00 */
[----:B---3--:R-:W-:-:S04]  /*0060*/  UISETP.NE.U32.AND UP0, UPT, UR4, URZ, UPT ;  /* 0x000000ff0400728c */ /* 0x008fc8000bf05070 */
[----:B------:R-:W-:Y:S01]  /*0070*/  UISETP.NE.AND.EX UP0, UPT, UR5, URZ, UPT, UP0 ;  /* 0x000000ff0500728c */ /* 0x000fe2000bf05300 */
[----:B--2---:R-:W-:-:S05]  /*0080*/  SHF.R.U32.HI R92, RZ, 0x5, R93 ;  /* 0x00000005ff5c7819 */ /* 0x004fca000001165d */
[----:B------:R-:W2:Y:S02]  /*0090*/  SHFL.IDX PT, R0, R92, RZ, 0x1f ;  /* 0x00001fff5c007589 */ /* 0x000ea400000e0000 */
[----:B--2---:R-:W-:Y:S01]  /*00a0*/  R2UR UR8, R0 ;  /* 0x00000000000872ca */ /* 0x004fe200000e0000 */
[----:B-1--4-:R-:W-:-:S14]  /*00b0*/  BRA.U UP0, `(.L_x_0) ;  /* 0x00000001002c7547 */ /* 0x012fdc000b800000 */
[----:B------:R-:W1:Y:S02]  /*00c0*/  LDCU.64 UR6, c[0x0][0x888] ;  /* 0x00011100ff0677ac */ /* 0x000e640008000a00 */
[----:B-1----:R-:W-:-:S04]  /*00d0*/  UISETP.NE.U32.AND UP0, UPT, UR6, URZ, UPT ;  /* 0x000000ff0600728c */ /* 0x002fc8000bf05070 */
[----:B------:R-:W-:-:S09]  /*00e0*/  UISETP.NE.AND.EX UP0, UPT, UR7, URZ, UPT, UP0 ;  /* 0x000000ff0700728c */ /* 0x000fd2000bf05300 */
[----:B------:R-:W-:Y:S05]  /*00f0*/  BRA.U !UP0, `(.L_x_1) ;  /* 0x0000000108107547 */ /* 0x000fea000b800000 */
[----:B------:R-:W1:Y:S02]  /*0100*/  LDC.64 R2, c[0x0][0x888] ;  /* 0x00022200ff027b82 */ /* 0x000e640000000a00 */
[----:B-1----:R1:W5:Y:S01]  /*0110*/  LDG.E R49, desc[UR46][R2.64] ;  /* 0x0000002e02317981 */ /* 0x002362000c1e1900 */
[----:B------:R-:W-:Y:S01]  /*0120*/  HFMA2 R88, -RZ, RZ, 0, 5.9604644775390625e-08 ;  /* 0x00000001ff587431 */ /* 0x000fe200000001ff */
[----:B------:R-:W-:Y:S05]  /*0130*/  BRA `(.L_x_0) ;  /* 0x00000000000c7947 */ /* 0x000fea0003800000 */
.L_x_1:
[----:B------:R-:W1:Y:S01]  /*0140*/  LDCU UR6, c[0x0][0x880] ;  /* 0x00011000ff0677ac */ /* 0x000e620008000800 */
[----:B------:R-:W-:Y:S01]  /*0150*/  HFMA2 R88, -RZ, RZ, 0, 5.9604644775390625e-08 ;  /* 0x00000001ff587431 */ /* 0x000fe200000001ff */
[----:B-1----:R-:W-:-:S07]  /*0160*/  MOV R49, UR6 ;  /* 0x0000000600317c02 */ /* 0x002fce0008000f00 */
.L_x_0:
[----:B------:R-:W2:Y:S02]  /*0170*/  LDCU.64 UR6, c[0x0][0x8b0] ;  /* 0x00011600ff0677ac */ /* 0x000ea40008000a00 */
[----:B--2---:R-:W-:-:S04]  /*0180*/  UISETP.NE.U32.AND UP0, UPT, UR6, URZ, UPT ;  /* 0x000000ff0600728c */ /* 0x004fc8000bf05070 */
[----:B------:R-:W-:-:S09]  /*0190*/  UISETP.NE.AND.EX UP0, UPT, UR7, URZ, UPT, UP0 ;  /* 0x000000ff0700728c */ /* 0x000fd2000bf05300 */
[----:B------:R-:W-:Y:S05]  /*01a0*/  BRA.U UP0, `(.L_x_2) ;  /* 0x0000000100247547 */ /* 0x000fea000b800000 */
[----:B------:R-:W2:Y:S02]  /*01b0*/  LDCU.64 UR6, c[0x0][0x8a8] ;  /* 0x00011500ff0677ac */ /* 0x000ea40008000a00 */
[----:B--2---:R-:W-:-:S04]  /*01c0*/  UISETP.NE.U32.AND UP0, UPT, UR6, URZ, UPT ;  /* 0x000000ff0600728c */ /* 0x004fc8000bf05070 */
[----:B------:R-:W-:-:S09]  /*01d0*/  UISETP.NE.AND.EX UP0, UPT, UR7, URZ, UPT, UP0 ;  /* 0x000000ff0700728c */ /* 0x000fd2000bf05300 */
[----:B------:R-:W-:Y:S05]  /*01e0*/  BRA.U !UP0, `(.L_x_3) ;  /* 0x00000001080c7547 */ /* 0x000fea000b800000 */
[----:B-1----:R-:W1:Y:S02]  /*01f0*/  LDC.64 R2, c[0x0][0x8a8] ;  /* 0x00022a00ff027b82 */ /* 0x002e640000000a00 */
[----:B-1----:R2:W5:Y:S01]  /*0200*/  LDG.E R47, desc[UR46][R2.64] ;  /* 0x0000002e022f7981 */ /* 0x002562000c1e1900 */
[----:B------:R-:W-:Y:S05]  /*0210*/  BRA `(.L_x_2) ;  /* 0x0000000000087947 */ /* 0x000fea0003800000 */
.L_x_3:
[----:B------:R-:W2:Y:S02]  /*0220*/  LDCU UR6, c[0x0][0x8a0] ;  /* 0x00011400ff0677ac */ /* 0x000ea40008000800 */
[----:B--2---:R-:W-:Y:S02]  /*0230*/  MOV R47, UR6 ;  /* 0x00000006002f7c02 */ /* 0x004fe40008000f00 */
.L_x_2:
[----:B------:R-:W-:Y:S01]  /*0240*/  IMAD.U32 R0, RZ, RZ, UR8 ;  /* 0x00000008ff007e24 */ /* 0x000fe2000f8e00ff */
[----:B------:R-:W-:Y:S04]  /*0250*/  BSSY.RECONVERGENT B0, `(.L_x_4) ;  /* 0x000000c000007945 */ /* 0x000fe80003800200 */
[C---:B------:R-:W-:Y:S02]  /*0260*/  ISETP.NE.OR P1, PT, R0.reuse, 0x1, !P5 ;  /* 0x000000010000780c */ /* 0x040fe40006f25670 */
[----:B------:R-:W-:-:S11]  /*0270*/  ISETP.NE.OR P0, PT, R0, 0x3, !P5 ;  /* 0x000000030000780c */ /* 0x000fd60006f05670 */
[----:B------:R-:W-:Y:S05]  /*0280*/  @P1 BRA `(.L_x_5) ;  /* 0x0000000000201947 */ /* 0x000fea0003800000 */
[----:B------:R-:W3:Y:S02]  /*0290*/  LDCU.64 UR6, c[0x0][0x348] ;  /* 0x00006900ff0677ac */ /* 0x000ee40008000a00 */
[----:B---3--:R-:W-:Y:S02]  /*02a0*/  UIADD3 UR10, UP1, UPT, UR6, 0x80, URZ ;  /* 0x00000080060a7890 */ /* 0x008fe4000ff3e0ff */
[----:B------:R-:W-:Y:S02]  /*02b0*/  UIADD3 UR6, UP0, UPT, UR6, 0x180, URZ ;  /* 0x0000018006067890 */ /* 0x000fe4000ff1e0ff */
[----:B------:R-:W-:Y:S02]  /*02c0*/  UIADD3.X UR11, UPT, UPT, URZ, UR7, URZ, UP1, !UPT ;  /* 0x00000007ff0b7290 */ /* 0x000fe40008ffe4ff */
[----:B------:R-:W-:-:S07]  /*02d0*/  UIADD3.X UR7, UPT, UPT, URZ, UR7, URZ, UP0, !UPT ;  /* 0x00000007ff077290 */ /* 0x000fce00087fe4ff */
[----:B------:R3:W-:Y:S02]  /*02e0*/  UTMACCTL.PF [UR10] ;  /* 0x000000000a0079b9 */ /* 0x0007e40008040000 */
[----:B------:R3:W-:Y:S02]  /*02f0*/  UTMACCTL.PF [UR6] ;  /* 0x00000000060079b9 */ /* 0x0007e40008040000 */
[----:B---3--:R-:W-:Y:S01]  /*0300*/  NOP ;  /* 0x0000000000007918 */ /* 0x008fe20000000000 */
.L_x_5:
[----:B------:R-:W-:Y:S05]  /*0310*/  BSYNC.RECONVERGENT B0 ;  /* 0x0000000000007941 */ /* 0x000fea0003800200 */
.L_x_4:
[----:B------:R-:W-:Y:S04]  /*0320*/  BSSY.RECONVERGENT B0, `(.L_x_6) ;  /* 0x000000a000007945 */ /* 0x000fe80003800200 */
        /* <DEDUP_REMOVED lines=9> */
.L_x_7:
[----:B------:R-:W-:Y:S05]  /*03c0*/  BSYNC.RECONVERGENT B0 ;  /* 0x0000000000007941 */ /* 0x000fea0003800200 */
.L_x_6:
[----:B------:R-:W3:Y:S01]  /*03d0*/  LDCU.64 UR6, c[0x0][0x888] ;  /* 0x00011100ff0677ac */ /* 0x000ee20008000a00 */
[----:B------:R-:W-:Y:S02]  /*03e0*/  UISETP.EQ.U32.AND UP1, UPT, UR4, URZ, UPT ;  /* 0x000000ff0400728c */ /* 0x000fe4000bf22070 */
[----:B------:R-:W-:Y:S02]  /*03f0*/  UPLOP3.LUT UP2, UPT, UPT, UPT, UPT, 0x80, 0x8 ;  /* 0x000000000008789c */ /* 0x000fe40003f4f070 */
[----:B---3--:R-:W-:-:S04]  /*0400*/  UISETP.NE.U32.AND UP0, UPT, UR6, URZ, UPT ;  /* 0x000000ff0600728c */ /* 0x008fc8000bf05070 */
[----:B------:R-:W-:-:S04]  /*0410*/  UISETP.NE.AND.EX UP0, UPT, UR7, URZ, UPT, UP0 ;  /* 0x000000ff0700728c */ /* 0x000fc8000bf05300 */
[----:B------:R-:W-:-:S04]  /*0420*/  UISETP.EQ.OR.EX UP3, UPT, UR5, URZ, !UP0, UP1 ;  /* 0x000000ff0500728c */ /* 0x000fc8000c762710 */
[----:B------:R-:W-:-:S05]  /*0430*/  UP2UR UR53, UPR, URZ, 0x8 ;  /* 0x00000008ff357883 */ /* 0x000fca0008000000 */
[----:B------:R-:W-:Y:S07]  /*0440*/  BRA.U !UP3, `(.L_x_8) ;  /* 0x000000010b207547 */ /* 0x000fee000b800000 */
[----:B------:R-:W-:Y:S01]  /*0450*/  UISETP.NE.U32.AND UP2, UPT, UR4, URZ, UPT ;  /* 0x000000ff0400728c */ /* 0x000fe2000bf45070 */
[----:B-----5:R-:W-:Y:S01]  /*0460*/  FSETP.NEU.AND P0, PT, R49, RZ, PT ;  /* 0x000000ff3100720b */ /* 0x020fe20003f0d000 */
[----:B------:R-:W-:Y:S02]  /*0470*/  USEL UR4, URZ, 0xffffffff, UP0 ;  /* 0xffffffffff047887 */ /* 0x000fe40008000000 */
[----:B------:R-:W-:-:S10]  /*0480*/  UISETP.NE.AND.EX UP2, UPT, UR5, URZ, UPT, UP2 ;  /* 0x000000ff0500728c */ /* 0x000fd4000bf45320 */
[----:B------:R-:W-:Y:S01]  /*0490*/  VOTEU.ANY UP1, P0 ;  /* 0x0000000000ff7886 */ /* 0x000fe20000020100 */
[----:B------:R-:W-:-:S04]  /*04a0*/  @!UP2 USEL UR4, URZ, 0xffffffff, UP1 ;  /* 0xffffffffff04a887 */ /* 0x000fc80008800000 */
[----:B------:R-:W-:-:S04]  /*04b0*/  ULOP3.LUT UR4, UR4, 0x1, URZ, 0xc0, !UPT ;  /* 0x0000000104047892 */ /* 0x000fc8000f8ec0ff */
[----:B------:R-:W-:-:S11]  /*04c0*/  UISETP.NE.U32.AND UP2, UPT, UR4, 0x1, UPT ;  /* 0x000000010400788c */ /* 0x000fd6000bf45070 */
.L_x_8:
[----:B-12---:R-:W1:Y:S01]  /*04d0*/  SHFL.IDX PT, R2, R92, RZ, 0x1f ;  /* 0x00001fff5c027589 */ /* 0x006e6200000e0000 */
[----:B------:R-:W-:-:S04]  /*04e0*/  UISETP.NE.AND UP1, UPT, UR8, 0x2, UPT ;  /* 0x000000020800788c */ /* 0x000fc8000bf25270 */
[----:B------:R-:W-:Y:S01]  /*04f0*/  USEL UR6, URZ, 0x1, UP1 ;  /* 0x00000001ff067887 */ /* 0x000fe20008800000 */
[----:B-1----:R-:W-:-:S13]  /*0500*/  ISETP.NE.AND P0, PT, R2, RZ, PT ;  /* 0x000000ff0200720c */ /* 0x002fda0003f05270 */
[----:B------:R-:W-:Y:S05]  /*0510*/  @P0 BRA `(.L_x_9) ;  /* 0x0000000000480947 */ /* 0x000fea0003800000 */
[----:B------:R-:W1:Y:S01]  /*0520*/  S2UR UR5, SR_CgaCtaId ;  /* 0x00000000000579c3 */ /* 0x000e620000008800 */
[----:B------:R-:W-:Y:S01]  /*0530*/  UMOV UR7, 0x400 ;  /* 0x0000040000077882 */ /* 0x000fe20000000000 */
[----:B------:R-:W-:Y:S01]  /*0540*/  UMOV UR4, 0x1 ;  /* 0x0000000100047882 */ /* 0x000fe20000000000 */
[----:B------:R-:W-:Y:S01]  /*0550*/  ELECT P0, URZ, PT ;  /* 0x0000000000ff782f */ /* 0x000fe20003800000 */
[----:B------:R-:W-:-:S04]  /*0560*/  UIADD3 UR10, UPT, UPT, -UR4, 0x100000, URZ ;  /* 0x00100000040a7890 */ /* 0x000fc8000fffe1ff */
[----:B------:R-:W-:Y:S02]  /*0570*/  USHF.L.U32 UR11, UR10, 0xb, URZ ;  /* 0x0000000b0a0b7899 */ /* 0x000fe400080006ff */
[----:B------:R-:W-:Y:S02]  /*0580*/  USHF.L.U32 UR10, UR10, 0x1, URZ ;  /* 0x000000010a0a7899 */ /* 0x000fe400080006ff */
[----:B-1----:R-:W-:Y:S01]  /*0590*/  ULEA UR5, UR5, UR7, 0x18 ;  /* 0x0000000705057291 */ /* 0x002fe2000f8ec0ff */
[----:B------:R-:W1:Y:S11]  /*05a0*/  FENCE.VIEW.ASYNC.S ;  /* 0x00000000000073c6 */ /* 0x000e760000000000 */
[----:B-1----:R1:W2:Y:S01]  /*05b0*/  SYNCS.EXCH.64 URZ, [UR5], UR10 ;  /* 0x0000000a05ff75b2 */ /* 0x0022a20008000100 */
[----:B------:R1:W3:Y:S01]  /*05c0*/  SYNCS.EXCH.64 URZ, [UR5+0x20], UR10 ;  /* 0x0000200a05ff75b2 */ /* 0x0002e20008000100 */
[----:B------:R1:W4:Y:S01]  /*05d0*/  SYNCS.EXCH.64 URZ, [UR5+0x8], UR10 ;  /* 0x0000080a05ff75b2 */ /* 0x0003220008000100 */
[----:B------:R1:W1:Y:S01]  /*05e0*/  SYNCS.EXCH.64 URZ, [UR5+0x28], UR10 ;  /* 0x0000280a05ff75b2 */ /* 0x0002620008000100 */
[----:B------:R1:W1:Y:S01]  /*05f0*/  SYNCS.EXCH.64 URZ, [UR5+0x10], UR10 ;  /* 0x0000100a05ff75b2 */ /* 0x0002620008000100 */
[----:B------:R1:W1:Y:S01]  /*0600*/  SYNCS.EXCH.64 URZ, [UR5+0x30], UR10 ;  /* 0x0000300a05ff75b2 */ /* 0x0002620008000100 */
[----:B------:R1:W1:Y:S01]  /*0610*/  SYNCS.EXCH.64 URZ, [UR5+0x18], UR10 ;  /* 0x0000180a05ff75b2 */ /* 0x0002620008000100 */
[----:B------:R1:W1:Y:S01]  /*0620*/  SYNCS.EXCH.64 URZ, [UR5+0x38], UR10 ;  /* 0x0000380a05ff75b2 */ /* 0x0002620008000100 */
[----:B------:R-:W-:Y:S01]  /*0630*/  NOP ;  /* 0x0000000000007918 */ /* 0x000fe20000000000 */
.L_x_9:
[----:B------:R-:W2:Y:S01]  /*0640*/  SHFL.IDX PT, R2, R92, RZ, 0x1f ;  /* 0x00001fff5c027589 */ /* 0x000ea200000e0000 */
[----:B------:R-:W-:Y:S01]  /*0650*/  NOP ;  /* 0x0000000000007918 */ /* 0x000fe20000000000 */
[----:B--2---:R-:W-:-:S13]  /*0660*/  ISETP.NE.AND P0, PT, R2, 0x1, PT ;  /* 0x000000010200780c */ /* 0x004fda0003f05270 */
[----:B------:R-:W-:Y:S05]  /*0670*/  @P0 BRA `(.L_x_10) ;  /* 0x0000000000500947 */ /* 0x000fea0003800000 */
[----:B------:R-:W2:Y:S01]  /*0680*/  S2UR UR7, SR_CgaCtaId ;  /* 0x00000000000779c3 */ /* 0x000ea20000008800 */
[----:B------:R-:W-:Y:S01]  /*0690*/  UMOV UR9, 0x400 ;  /* 0x0000040000097882 */ /* 0x000fe20000000000 */
[----:B-1----:R-:W-:Y:S01]  /*06a0*/  UMOV UR5, 0x20 ;  /* 0x0000002000057882 */ /* 0x002fe20000000000 */
[----:B------:R-:W-:Y:S01]  /*06b0*/  UMOV UR4, 0x80 ;  /* 0x0000008000047882 */ /* 0x000fe20000000000 */
[----:B------:R-:W-:-:S04]  /*06c0*/  UIADD3 UR10, UPT, UPT, -UR5, 0x100000, URZ ;  /* 0x00100000050a7890 */ /* 0x000fc8000fffe1ff */
[----:B------:R-:W-:Y:S02]  /*06d0*/  USHF.L.U32 UR11, UR10, 0xb, URZ ;  /* 0x0000000b0a0b7899 */ /* 0x000fe400080006ff */
[----:B------:R-:W-:Y:S02]  /*06e0*/  USHF.L.U32 UR10, UR10, 0x1, URZ ;  /* 0x000000010a0a7899 */ /* 0x000fe400080006ff */
[----:B------:R-:W-:-:S04]  /*06f0*/  UIADD3 UR4, UPT, UPT, -UR4, 0x100000, URZ ;  /* 0x0010000004047890 */ /* 0x000fc8000fffe1ff */
[----:B------:R-:W-:Y:S02]  /*0700*/  USHF.L.U32 UR5, UR4, 0xb, URZ ;  /* 0x0000000b04057899 */ /* 0x000fe400080006ff */
[----:B------:R-:W-:Y:S01]  /*0710*/  USHF.L.U32 UR4, UR4, 0x1, URZ ;  /* 0x0000000104047899 */ /* 0x000fe200080006ff */
[----:B------:R-:W-:Y:S01]  /*0720*/  ELECT P0, URZ, PT ;  /* 0x0000000000ff782f */ /* 0x000fe20003800000 */
[----:B--2---:R-:W-:Y:S01]  /*0730*/  ULEA UR7, UR7, UR9, 0x18 ;  /* 0x0000000907077291 */ /* 0x004fe2000f8ec0ff */
[----:B------:R-:W1:Y:S11]  /*0740*/  FENCE.VIEW.ASYNC.S ;  /* 0x00000000000073c6 */ /* 0x000e760000000000 */
[----:B-1----:R2:W1:Y:S01]  /*0750*/  SYNCS.EXCH.64 URZ, [UR7+0x40], UR10 ;  /* 0x0000400a07ff75b2 */ /* 0x0024620008000100 */
[----:B------:R2:W1:Y:S01]  /*0760*/  SYNCS.EXCH.64 URZ, [UR7+0x58], UR4 ;  /* 0x0000580407ff75b2 */ /* 0x0004620008000100 */
[----:B------:R2:W1:Y:S01]  /*0770*/  SYNCS.EXCH.64 URZ, [UR7+0x48], UR10 ;  /* 0x0000480a07ff75b2 */ /* 0x0004620008000100 */
[----:B------:R2:W1:Y:S01]  /*0780*/  SYNCS.EXCH.64 URZ, [UR7+0x60], UR4 ;  /* 0x0000600407ff75b2 */ /* 0x0004620008000100 */
[----:B------:R2:W1:Y:S01]  /*0790*/  SYNCS.EXCH.64 URZ, [UR7+0x50], UR10 ;  /* 0x0000500a07ff75b2 */ /* 0x0004620008000100 */
[----:B------:R2:W1:Y:S02]  /*07a0*/  SYNCS.EXCH.64 URZ, [UR7+0x68], UR4 ;  /* 0x0000680407ff75b2 */ /* 0x0004640008000100 */
[----:B--2---:R-:W-:Y:S01]  /*07b0*/  NOP ;  /* 0x0000000000007918 */ /* 0x004fe20000000000 */
.L_x_10:
[----:B------:R-:W2:Y:S01]  /*07c0*/  SHFL.IDX PT, R2, R92, RZ, 0x1f ;  /* 0x00001fff5c027589 */ /* 0x000ea200000e0000 */
[----:B------:R-:W-:Y:S01]  /*07d0*/  NOP ;  /* 0x0000000000007918 */ /* 0x000fe20000000000 */
[----:B--2---:R-:W-:-:S13]  /*07e0*/  ISETP.NE.AND P0, PT, R2, 0x3, PT ;  /* 0x000000030200780c */ /* 0x004fda0003f05270 */
[----:B------:R-:W-:Y:S05]  /*07f0*/  @P0 BRA `(.L_x_11) ;  /* 0x0000000000300947 */ /* 0x000fea0003800000 */
[----:B-1----:R-:W1:Y:S01]  /*0800*/  S2UR UR5, SR_CgaCtaId ;  /* 0x00000000000579c3 */ /* 0x002e620000008800 */
        /* <DEDUP_REMOVED lines=8> */
[----:B-1----:R2:W1:Y:S01]  /*0890*/  SYNCS.EXCH.64 URZ, [UR5+0x70], UR10 ;  /* 0x0000700a05ff75b2 */ /* 0x0024620008000100 */
[----:B------:R2:W1:Y:S02]  /*08a0*/  SYNCS.EXCH.64 URZ, [UR5+0x78], UR10 ;  /* 0x0000780a05ff75b2 */ /* 0x0004640008000100 */
[----:B--2---:R-:W-:Y:S01]  /*08b0*/  NOP ;  /* 0x0000000000007918 */ /* 0x004fe20000000000 */
.L_x_11:
[----:B------:R-:W2:Y:S01]  /*08c0*/  SHFL.IDX PT, R2, R92, RZ, 0x1f ;  /* 0x00001fff5c027589 */ /* 0x000ea200000e0000 */
[----:B------:R-:W-:Y:S01]  /*08d0*/  NOP ;  /* 0x0000000000007918 */ /* 0x000fe20000000000 */
[----:B--2---:R-:W-:-:S13]  /*08e0*/  ISETP.NE.AND P0, PT, R2, 0x4, PT ;  /* 0x000000040200780c */ /* 0x004fda0003f05270 */
[----:B------:R-:W-:Y:S05]  /*08f0*/  @P0 BRA `(.L_x_12) ;  /* 0x00000000004c0947 */ /* 0x000fea0003800000 */
[----:B-1----:R-:W1:Y:S01]  /*0900*/  S2UR UR5, SR_CgaCtaId ;  /* 0x00000000000579c3 */ /* 0x002e620000008800 */
[----:B------:R-:W-:Y:S01]  /*0910*/  UMOV UR9, 0x100 ;  /* 0x0000010000097882 */ /* 0x000fe20000000000 */
[----:B------:R-:W-:Y:S01]  /*0920*/  UMOV UR7, 0x400 ;  /* 0x0000040000077882 */ /* 0x000fe20000000000 */
[----:B------:R-:W-:Y:S01]  /*0930*/  USEL UR9, UR9, 0xe0, UP2 ;  /* 0x000000e009097887 */ /* 0x000fe20009000000 */
[----:B------:R-:W-:Y:S01]  /*0940*/  UMOV UR4, 0x1 ;  /* 0x0000000100047882 */ /* 0x000fe20000000000 */
[----:B------:R-:W-:Y:S01]  /*0950*/  ELECT P0, URZ, PT ;  /* 0x0000000000ff782f */ /* 0x000fe20003800000 */
[----:B------:R-:W-:-:S04]  /*0960*/  UIADD3 UR10, UPT, UPT, -UR4, 0x100000, URZ ;  /* 0x00100000040a7890 */ /* 0x000fc8000fffe1ff */
[----:B------:R-:W-:Y:S02]  /*0970*/  USHF.L.U32 UR11, UR10, 0xb, URZ ;  /* 0x0000000b0a0b7899 */ /* 0x000fe400080006ff */
[----:B------:R-:W-:Y:S02]  /*0980*/  USHF.L.U32 UR10, UR10, 0x1, URZ ;  /* 0x000000010a0a7899 */ /* 0x000fe400080006ff */
[----:B------:R-:W-:-:S04]  /*0990*/  UIADD3 UR12, UPT, UPT, -UR9, 0x100000, URZ ;  /* 0x00100000090c7890 */ /* 0x000fc8000fffe1ff */
[----:B------:R-:W-:Y:S02]  /*09a0*/  USHF.L.U32 UR13, UR12, 0xb, URZ ;  /* 0x0000000b0c0d7899 */ /* 0x000fe400080006ff */
[----:B------:R-:W-:Y:S02]  /*09b0*/  USHF.L.U32 UR12, UR12, 0x1, URZ ;  /* 0x000000010c0c7899 */ /* 0x000fe400080006ff */
[----:B-1----:R-:W-:Y:S01]  /*09c0*/  ULEA UR5, UR5, UR7, 0x18 ;  /* 0x0000000705057291 */ /* 0x002fe2000f8ec0ff */
[----:B------:R-:W1:Y:S11]  /*09d0*/  FENCE.VIEW.ASYNC.S ;  /* 0x00000000000073c6 */ /* 0x000e760000000000 */
[----:B-1----:R2:W1:Y:S01]  /*09e0*/  SYNCS.EXCH.64 URZ, [UR5+0x80], UR10 ;  /* 0x0000800a05ff75b2 */ /* 0x0024620008000100 */
[----:B------:R2:W1:Y:S01]  /*09f0*/  SYNCS.EXCH.64 URZ, [UR5+0x90], UR12 ;  /* 0x0000900c05ff75b2 */ /* 0x0004620008000100 */
[----:B------:R2:W1:Y:S01]  /*0a00*/  SYNCS.EXCH.64 URZ, [UR5+0x88], UR10 ;  /* 0x0000880a05ff75b2 */ /* 0x0004620008000100 */
[----:B------:R2:W1:Y:S02]  /*0a10*/  SYNCS.EXCH.64 URZ, [UR5+0x98], UR12 ;  /* 0x0000980c05ff75b2 */ /* 0x0004640008000100 */
[----:B--2---:R-:W-:Y:S01]  /*0a20*/  NOP ;  /* 0x0000000000007918 */ /* 0x004fe20000000000 */
.L_x_12:
        /* <DEDUP_REMOVED lines=22> */
[----:B------:R2:W1:Y:S01]  /*0b90*/  SYNCS.EXCH.64 URZ, [UR7+0xd0], UR4 ;  /* 0x0000d00407ff75b2 */ /* 0x0004620008000100 */
[----:B------:R2:W1:Y:S01]  /*0ba0*/  SYNCS.EXCH.64 URZ, [UR7+0xb8], UR10 ;  /* 0x0000b80a07ff75b2 */ /* 0x0004620008000100 */
[----:B------:R2:W1:Y:S02]  /*0bb0*/  SYNCS.EXCH.64 URZ, [UR7+0xd8], UR4 ;  /* 0x0000d80407ff75b2 */ /* 0x0004640008000100 */
[----:B--2---:R-:W-:Y:S01]  /*0bc0*/  NOP ;  /* 0x0000000000007918 */ /* 0x004fe20000000000 */
.L_x_13:
        /* <DEDUP_REMOVED lines=18> */
.L_x_14:
[----:B-1----:R-:W1:Y:S01]  /*0cf0*/  S2UR UR5, SR_CTAID.X ;  /* 0x00000000000579c3 */ /* 0x002e620000002500 */
[----:B------:R-:W-:-:S05]  /*0d00*/  CS2R.32 R87, SR_CgaSize ;  /* 0x0000000000577805 */ /* 0x000fca0000008a00 */
[----:B------:R-:W-:-:S05]  /*0d10*/  IMAD R87, R87, -0xa0, RZ ;  /* 0xffffff6057577824 */ /* 0x000fca00078e02ff */
[----:B------:R-:W-:-:S14]  /*0d20*/  R2UR UR9, R87 ;  /* 0x00000000570972ca */ /* 0x000fdc00000e0000 */
[----:B------:R-:W2:Y:S01]  /*0d30*/  LDCU UR9, c[0x0][UR9+0x2b0] ;  /* 0x00005600090977ac */ /* 0x000ea20008000800 */
[----:B------:R-:W-:Y:S01]  /*0d40*/  NOP ;  /* 0x0000000000007918 */ /* 0x000fe20000000000 */
[----:B------:R-:W-:-:S05]  /*0d50*/  CS2R.32 R87, SR_CgaSize ;  /* 0x0000000000577805 */ /* 0x000fca0000008a00 */
[----:B------:R-:W-:-:S05]  /*0d60*/  IMAD R87, R87, -0xa0, RZ ;  /* 0xffffff6057577824 */ /* 0x000fca00078e02ff */
[----:B------:R-:W-:-:S14]  /*0d70*/  R2UR UR7, R87 ;  /* 0x00000000570772ca */ /* 0x000fdc00000e0000 */
[----:B------:R-:W3:Y:S01]  /*0d80*/  LDCU UR7, c[0x0][UR7+0x2b4] ;  /* 0x00005680070777ac */ /* 0x000ee20008000800 */
[----:B------:R-:W4:Y:S08]  /*0d90*/  S2UR UR4, SR_CTAID.Y ;  /* 0x00000000000479c3 */ /* 0x000f300000002600 */
[----:B------:R-:W3:Y:S01]  /*0da0*/  LDC R10, c[0x0][0xb24] ;  /* 0x0002c900ff0a7b82 */ /* 0x000ee20000000800 */
[----:B-1----:R-:W-:-:S02]  /*0db0*/  I2FP.F32.U32 R87, UR5 ;  /* 0x0000000500577c45 */ /* 0x002fc40008201000 */
[----:B------:R-:W-:-:S05]  /*0dc0*/  CS2R.32 R3, SR_CgaSize ;  /* 0x0000000000037805 */ /* 0x000fca0000008a00 */
[----:B------:R-:W-:-:S06]  /*0dd0*/  IMAD R3, R3, -0xa0, RZ ;  /* 0xffffff6003037824 */ /* 0x000fcc00078e02ff */
[----:B------:R-:W1:Y:S01]  /*0de0*/  LDC R3, c[0x0][R3+0x2a0] ;  /* 0x0000a80003037b82 */ /* 0x000e620000000800 */
[----:B------:R-:W-:Y:S01]  /*0df0*/  MOV R15, UR5 ;  /* 0x00000005000f7c02 */ /* 0x000fe20008000f00 */
[----:B--2---:R-:W-:Y:S01]  /*0e00*/  FMUL R87, R87, UR9 ;  /* 0x0000000957577c20 */ /* 0x004fe20008400000 */
[----:B----4-:R-:W-:Y:S02]  /*0e10*/  I2FP.F32.U32 R86, UR4 ;  /* 0x0000000400567c45 */ /* 0x010fe40008201000 */
[----:B------:R-:W-:-:S05]  /*0e20*/  CS2R.32 R2, SR_CgaSize ;  /* 0x0000000000027805 */ /* 0x000fca0000008a00 */
[----:B------:R-:W-:-:S06]  /*0e30*/  IMAD R2, R2, -0xa0, RZ ;  /* 0xffffff6002027824 */ /* 0x000fcc00078e02ff */
[----:B------:R-:W2:Y:S01]  /*0e40*/  LDC R2, c[0x0][R2+0x2a4] ;  /* 0x0000a90002027b82 */ /* 0x000ea20000000800 */
[----:B------:R-:W-:Y:S01]  /*0e50*/  MOV R14, UR4 ;  /* 0x00000004000e7c02 */ /* 0x000fe20008000f00 */
[----:B------:R-:W4:Y:S01]  /*0e60*/  F2I.U32.TRUNC.NTZ R87, R87 ;  /* 0x0000005700577305 */ /* 0x000f22000020f000 */
[----:B---3--:R-:W-:-:S05]  /*0e70*/  FMUL R86, R86, UR7 ;  /* 0x0000000756567c20 */ /* 0x008fca0008400000 */
[----:B------:R-:W-:Y:S01]  /*0e80*/  BAR.SYNC.DEFER_BLOCKING 0x0 ;  /* 0x0000000000007b1d */ /* 0x000fe20000010000 */
[----:B------:R-:W-:-:S05]  /*0e90*/  ISETP.GE.AND P0, PT, R10, 0x1, PT ;  /* 0x000000010a00780c */ /* 0x000fca0003f06270 */
[----:B------:R-:W3:Y:S02]  /*0ea0*/  F2I.U32.TRUNC.NTZ R86, R86 ;  /* 0x0000005600567305 */ /* 0x000ee4000020f000 */
[----:B------:R-:W2:Y:S01]  /*0eb0*/  S2UR UR36, SR_CTAID.Z ;  /* 0x00000000002479c3 */ /* 0x000ea20000002700 */
[----:B----4-:R-:W-:-:S05]  /*0ec0*/  IADD3 R87, PT, PT, -R87, RZ, RZ ;  /* 0x000000ff57577210 */ /* 0x010fca0007ffe1ff */
[----:B-1----:R-:W-:Y:S01]  /*0ed0*/  IMAD R87, R3, R87, UR5 ;  /* 0x0000000503577e24 */ /* 0x002fe2000f8e0257 */
[----:B---3--:R-:W-:-:S05]  /*0ee0*/  IADD3 R86, PT, PT, -R86, RZ, RZ ;  /* 0x000000ff56567210 */ /* 0x008fca0007ffe1ff */
[----:B--2---:R-:W-:Y:S01]  /*0ef0*/  IMAD R86, R2, R86, UR4 ;  /* 0x0000000402567e24 */ /* 0x004fe2000f8e0256 */
[----:B------:R-:W-:Y:S06]  /*0f00*/  @!P0 BRA `(.L_x_15) ;  /* 0x0000000000b88947 */ /* 0x000fec0003800000 */
[----:B------:R-:W1:Y:S01]  /*0f10*/  LDC.64 R4, c[0x0][0xb18] ;  /* 0x0002c600ff047b82 */ /* 0x000e620000000a00 */
[----:B------:R-:W-:-:S07]  /*0f20*/  ISETP.NE.AND P0, PT, R10, 0x1, PT ;  /* 0x000000010a00780c */ /* 0x000fce0003f05270 */
[----:B------:R-:W2:Y:S08]  /*0f30*/  LDC R9, c[0x0][0xb0c] ;  /* 0x0002c300ff097b82 */ /* 0x000eb00000000800 */
[----:B------:R-:W3:Y:S08]  /*0f40*/  LDC R12, c[0x0][0x370] ;  /* 0x0000dc00ff0c7b82 */ /* 0x000ef00000000800 */
[----:B------:R-:W4:Y:S01]  /*0f50*/  LDC R11, c[0x0][0x374] ;  /* 0x0000dd00ff0b7b82 */ /* 0x000f220000000800 */
[----:B-1----:R-:W-:-:S07]  /*0f60*/  ISETP.NE.AND P1, PT, R4, 0x1, PT ;  /* 0x000000010400780c */ /* 0x002fce0003f25270 */
[----:B------:R-:W3:Y:S01]  /*0f70*/  LDC.64 R6, c[0x0][0xb10] ;  /* 0x0002c400ff067b82 */ /* 0x000ee20000000a00 */
[----:B--2---:R-:W-:-:S07]  /*0f80*/  ISETP.NE.AND P2, PT, R9, 0x1, PT ;  /* 0x000000010900780c */ /* 0x004fce0003f45270 */
[----:B------:R-:W1:Y:S08]  /*0f90*/  LDC R8, c[0x0][0xb20] ;  /* 0x0002c800ff087b82 */ /* 0x000e700000000800 */
[----:B------:R-:W2:Y:S01]  /*0fa0*/  LDC.64 R2, c[0x0][0xb28] ;  /* 0x0002ca00ff027b82 */ /* 0x000ea20000000a00 */
[----:B----4-:R-:W-:-:S04]  /*0fb0*/  IMAD.HI.U32 R13, R11, R5, RZ ;  /* 0x000000050b0d7227 */ /* 0x010fc800078e00ff */
[----:B------:R-:W-:-:S04]  /*0fc0*/  IMAD.HI.U32 R5, R14, R5, RZ ;  /* 0x000000050e057227 */ /* 0x000fc800078e00ff */
[----:B---3--:R-:W-:-:S05]  /*0fd0*/  IMAD.HI.U32 R16, R12, R6, RZ ;  /* 0x000000060c107227 */ /* 0x008fca00078e00ff */
[-C--:B------:R-:W-:Y:S01]  /*0fe0*/  @P2 SHF.R.U32.HI R12, RZ, R7.reuse, R16 ;  /* 0x00000007ff0c2219 */ /* 0x080fe20000011610 */
[----:B------:R-:W-:Y:S01]  /*0ff0*/  IMAD.HI.U32 R16, R15, R6, RZ ;  /* 0x000000060f107227 */ /* 0x000fe200078e00ff */
[-C--:B-1----:R-:W-:Y:S02]  /*1000*/  @P1 SHF.R.U32.HI R11, RZ, R8.reuse, R13 ;  /* 0x00000008ff0b1219 */ /* 0x082fe4000001160d */
[----:B------:R-:W-:Y:S02]  /*1010*/  SHF.R.U32.HI R5, RZ, R8, R5 ;  /* 0x00000008ff057219 */ /* 0x000fe40000011605 */
[----:B------:R-:W-:Y:S02]  /*1020*/  SHF.R.U32.HI R16, RZ, R7, R16 ;  /* 0x00000007ff107219 */ /* 0x000fe40000011610 */
[----:B------:R-:W-:Y:S01]  /*1030*/  SEL R5, R14, R5, !P1 ;  /* 0x000000050e057207 */ /* 0x000fe20004800000 */
[----:B--2---:R-:W-:Y:S01]  /*1040*/  IMAD.HI.U32 R13, R11, R2, RZ ;  /* 0x000000020b0d7227 */ /* 0x004fe200078e00ff */
[----:B------:R-:W-:-:S03]  /*1050*/  SEL R16, R15, R16, !P2 ;  /* 0x000000100f107207 */ /* 0x000fc60005000000 */
[----:B------:R-:W-:Y:S01]  /*1060*/  IMAD.HI.U32 R6, R12, R2, RZ ;  /* 0x000000020c067227 */ /* 0x000fe200078e00ff */
[----:B------:R-:W-:-:S04]  /*1070*/  @P0 SHF.R.U32.HI R11, RZ, R3, R13 ;  /* 0x00000003ff0b0219 */ /* 0x000fc8000001160d */
[----:B------:R-:W-:Y:S01]  /*1080*/  @P0 SHF.R.U32.HI R12, RZ, R3, R6 ;  /* 0x00000003ff0c0219 */ /* 0x000fe20000011606 */
[----:B------:R-:W-:-:S04]  /*1090*/  IMAD R11, R11, R10, RZ ;  /* 0x0000000a0b0b7224 */ /* 0x000fc800078e02ff */
[----:B------:R-:W-:Y:S01]  /*10a0*/  IMAD R6, R12, R10, RZ ;  /* 0x0000000a0c067224 */ /* 0x000fe200078e02ff */
[----:B------:R-:W-:-:S04]  /*10b0*/  ISETP.GE.AND P1, PT, R5, R11, PT ;  /* 0x0000000b0500720c */ /* 0x000fc80003f26270 */
[----:B------:R-:W-:Y:S01]  /*10c0*/  ISETP.GE.OR P1, PT, R16, R6, P1 ;  /* 0x000000061000720c */ /* 0x000fe20000f26670 */
[----:B------:R-:W-:-:S05]  /*10d0*/  IMAD.HI.U32 R6, R5, R2, RZ ;  /* 0x0000000205067227 */ /* 0x000fca00078e00ff */
[----:B------:R-:W-:-:S04]  /*10e0*/  SHF.R.U32.HI R6, RZ, R3, R6 ;  /* 0x00000003ff067219 */ /* 0x000fc80000011606 */
[----:B------:R-:W-:-:S03]  /*10f0*/  SEL R6, R5, R6, !P0 ;  /* 0x0000000605067207 */ /* 0x000fc60004000000 */
[----:B------:R-:W-:Y:S01]  /*1100*/  @!P1 IMAD.HI.U32 R7, R16, R2, RZ ;  /* 0x0000000210079227 */ /* 0x000fe200078e00ff */
[----:B------:R-:W-:-:S04]  /*1110*/  IADD3 R2, PT, PT, -R6, RZ, RZ ;  /* 0x000000ff06027210 */ /* 0x000fc80007ffe1ff */
[----:B------:R-:W-:Y:S01]  /*1120*/  @!P1 SHF.R.U32.HI R3, RZ, R3, R7 ;  /* 0x00000003ff039219 */ /* 0x000fe20000011607 */
[----:B------:R-:W-:Y:S01]  /*1130*/  IMAD R2, R10, R2, R5 ;  /* 0x000000020a027224 */ /* 0x000fe200078e0205 */
[----:B------:R-:W-:Y:S02]  /*1140*/  IADD3 R7, PT, PT, -R5, RZ, RZ ;  /* 0x000000ff05077210 */ /* 0x000fe40007ffe1ff */
[----:B------:R-:W-:-:S03]  /*1150*/  @!P1 SEL R3, R16, R3, !P0 ;  /* 0x0000000310039207 */ /* 0x000fc60004000000 */
[----:B------:R-:W-:Y:S02]  /*1160*/  IMAD R7, R4, R7, R14 ;  /* 0x0000000704077224 */ /* 0x000fe400078e020e */
[--C-:B------:R-:W-:Y:S02]  /*1170*/  @!P1 IMAD.IADD R6, R6, 0x1, -R3.reuse ;  /* 0x0000000106069824 */ /* 0x100fe400078e0a03 */
[----:B------:R-:W-:Y:S01]  /*1180*/  @!P1 IMAD R3, R2, R12, R3 ;  /* 0x0000000c02039224 */ /* 0x000fe200078e0203 */
[----:B------:R-:W-:Y:S01]  /*1190*/  IADD3 R2, PT, PT, -R16, RZ, RZ ;  /* 0x000000ff10027210 */ /* 0x000fe20007ffe1ff */
[----:B------:R-:W-:Y:S02]  /*11a0*/  @!P1 IMAD R5, R6, R10, R16 ;  /* 0x0000000a06059224 */ /* 0x000fe400078e0210 */
[----:B------:R-:W-:Y:S02]  /*11b0*/  @!P1 IMAD.MOV.U32 R16, RZ, RZ, R3 ;  /* 0x000000ffff109224 */ /* 0x000fe400078e0003 */
[----:B------:R-:W-:-:S02]  /*11c0*/  IMAD R2, R9, R2, R15 ;  /* 0x0000000209027224 */ /* 0x000fc400078e020f */
[----:B------:R-:W-:Y:S02]  /*11d0*/  IMAD R14, R5, R4, R7 ;  /* 0x00000004050e7224 */ /* 0x000fe400078e0207 */
[----:B------:R-:W-:Y:S02]  /*11e0*/  IMAD R15, R16, R9, R2 ;  /* 0x00000009100f7224 */ /* 0x000fe400078e0202 */
.L_x_15:
[----:B------:R-:W1:Y:S01]  /*11f0*/  LDCU UR4, c[0x0][0xb30] ;  /* 0x00016600ff0477ac */ /* 0x000e620008000800 */
[----:B------:R-:W2:Y:S08]  /*1200*/  S2UR UR37, SR_CgaCtaId ;  /* 0x00000000002579c3 */ /* 0x000eb00000008800 */
[----:B------:R-:W3:Y:S01]  /*1210*/  LDC R40, c[0x0][0xb24] ;  /* 0x0002c900ff287b82 */ /* 0x000ee20000000800 */
[----:B-1----:R-:W-:-:S09]  /*1220*/  UISETP.NE.AND UP1, UPT, UR4, 0x1, UPT ;  /* 0x000000010400788c */ /* 0x002fd2000bf25270 */
[----:B--2---:R-:W-:Y:S05]  /*1230*/  BRA.U UP1, `(.L_x_16) ;  /* 0x0000000101407547 */ /* 0x004fea000b800000 */
[----:B------:R-:W1:Y:S08]  /*1240*/  LDC.64 R4, c[0x0][0xb10] ;  /* 0x0002c400ff047b82 */ /* 0x000e700000000a00 */
[----:B------:R-:W2:Y:S08]  /*1250*/  LDC.64 R2, c[0x0][0xb18] ;  /* 0x0002c600ff027b82 */ /* 0x000eb00000000a00 */
[----:B------:R-:W4:Y:S08]  /*1260*/  LDC R6, c[0x0][0xb20] ;  /* 0x0002c800ff067b82 */ /* 0x000f300000000800 */
[----:B------:R-:W3:Y:S01]  /*1270*/  LDC R7, c[0x0][0xb0c] ;  /* 0x0002c300ff077b82 */ /* 0x000ee20000000800 */
[----:B-1----:R-:W-:-:S05]  /*1280*/  IMAD.HI.U32 R4, R15, R4, RZ ;  /* 0x000000040f047227 */ /* 0x002fca00078e00ff */
[----:B------:R-:W-:Y:S01]  /*1290*/  SHF.R.U32.HI R4, RZ, R5, R4 ;  /* 0x00000005ff047219 */ /* 0x000fe20000011604 */
[----:B--2---:R-:W-:Y:S01]  /*12a0*/  IMAD.HI.U32 R3, R14, R3, RZ ;  /* 0x000000030e037227 */ /* 0x004fe200078e00ff */
[----:B------:R-:W-:-:S04]  /*12b0*/  ISETP.NE.AND P0, PT, R2, 0x1, PT ;  /* 0x000000010200780c */ /* 0x000fc80003f05270 */
[----:B----4-:R-:W-:-:S04]  /*12c0*/  SHF.R.U32.HI R3, RZ, R6, R3 ;  /* 0x00000006ff037219 */ /* 0x010fc80000011603 */
[----:B------:R-:W-:Y:S02]  /*12d0*/  SEL R3, R14, R3, !P0 ;  /* 0x000000030e037207 */ /* 0x000fe40004000000 */
[----:B---3--:R-:W-:-:S04]  /*12e0*/  ISETP.NE.AND P1, PT, R7, 0x1, PT ;  /* 0x000000010700780c */ /* 0x008fc80003f25270 */
[----:B------:R-:W-:-:S05]  /*12f0*/  SEL R4, R15, R4, !P1 ;  /* 0x000000040f047207 */ /* 0x000fca0004800000 */
[----:B------:R-:W-:Y:S02]  /*1300*/  IMAD.IADD R5, R3, 0x1, -R4 ;  /* 0x0000000103057824 */ /* 0x000fe400078e0a04 */
[----:B------:R-:W-:Y:S02]  /*1310*/  IMAD.IADD R3, R4, 0x1, -R3 ;  /* 0x0000000104037824 */ /* 0x000fe400078e0a03 */
[----:B------:R-:W-:Y:S02]  /*1320*/  IMAD R15, R5, R7, R15 ;  /* 0x00000007050f7224 */ /* 0x000fe400078e020f */
[----:B------:R-:W-:-:S07]  /*1330*/  IMAD R14, R3, R2, R14 ;  /* 0x00000002030e7224 */ /* 0x000fce00078e020e */
.L_x_16:
[----:B------:R-:W-:Y:S01]  /*1340*/  BAR.SYNC.DEFER_BLOCKING 0x0 ;  /* 0x0000000000007b1d */ /* 0x000fe20000010000 */
[----:B------:R-:W-:Y:S01]  /*1350*/  UISETP.NE.AND UP1, UPT, UR8, 0x2, UPT ;  /* 0x000000020800788c */ /* 0x000fe2000bf25270 */
[----:B------:R-:W-:Y:S02]  /*1360*/  ISETP.NE.OR P5, PT, R0, 0x2, !P5 ;  /* 0x000000020000780c */ /* 0x000fe40006fa5670 */
[----:B------:R-:W-:-:S06]  /*1370*/  LOP3.LUT R2, R93, 0x1f, RZ, 0xc0, !PT ;  /* 0x0000001f5d027812 */ /* 0x000fcc00078ec0ff */
[----:B------:R-:W-:Y:S05]  /*1380*/  BRA.U UP1, `(.L_x_17) ;  /* 0x00000011018c7547 */ /* 0x000fea000b800000 */
[----:B------:R-:W1:Y:S01]  /*1390*/  LDCU UR13, c[0x0][0x38c] ;  /* 0x00007180ff0d77ac */ /* 0x000e620008000800 */
[----:B------:R-:W2:Y:S01]  /*13a0*/  LDC R8, c[0x0][0x370] ;  /* 0x0000dc00ff087b82 */ /* 0x000ea20000000800 */
[----:B------:R-:W-:Y:S01]  /*13b0*/  PLOP3.LUT P1, PT, PT, PT, UP2, 0x80, 0x8 ;  /* 0x000000000008781c */ /* 0x000fe20003f2f028 */
[----:B------:R-:W-:Y:S01]  /*13c0*/  IMAD.MOV.U32 R17, RZ, RZ, 0x1 ;  /* 0x00000001ff117424 */ /* 0x000fe200078e00ff */
[----:B------:R-:W-:Y:S01]  /*13d0*/  ISETP.EQ.OR P4, PT, R2, RZ, P5 ;  /* 0x000000ff0200720c */ /* 0x000fe20002f82670 */
[----:B------:R-:W-:Y:S01]  /*13e0*/  IMAD.MOV.U32 R16, RZ, RZ, RZ ;  /* 0x000000ffff107224 */ /* 0x000fe200078e00ff */
[----:B------:R-:W-:Y:S02]  /*13f0*/  PLOP3.LUT P1, PT, P1, PT, PT, 0x8, 0x80 ;  /* 0x000000000080781c */ /* 0x000fe40000f2e170 */
[----:B------:R-:W-:Y:S01]  /*1400*/  CS2R R12, SRZ ;  /* 0x00000000000c7805 */ /* 0x000fe2000001ff00 */
[----:B------:R-:W-:Y:S01]  /*1410*/  IMAD.MOV.U32 R11, RZ, RZ, 0x1 ;  /* 0x00000001ff0b7424 */ /* 0x000fe200078e00ff */
[----:B------:R-:W4:Y:S01]  /*1420*/  LDC R0, c[0x0][0x374] ;  /* 0x0000dd00ff007b82 */ /* 0x000f220000000800 */
[----:B------:R-:W2:Y:S01]  /*1430*/  LDCU.64 UR22, c[0x0][0x348] ;  /* 0x00006900ff1677ac */ /* 0x000ea20008000a00 */
[----:B------:R-:W-:Y:S01]  /*1440*/  UMOV UR6, URZ ;  /* 0x000000ff00067c82 */ /* 0x000fe20008000000 */
[----:B-1----:R-:W-:-:S04]  /*1450*/  UIADD3 UR5, UPT, UPT, UR13, 0x7f, URZ ;  /* 0x0000007f0d057890 */ /* 0x002fc8000fffe0ff */
[----:B------:R-:W-:-:S04]  /*1460*/  USHF.R.S32.HI UR4, URZ, 0x1f, UR5 ;  /* 0x0000001fff047899 */ /* 0x000fc80008011405 */
[----:B------:R-:W-:-:S04]  /*1470*/  ULEA.HI UR4, UR4, UR5, URZ, 0x7 ;  /* 0x0000000504047291 */ /* 0x000fc8000f8f38ff */
[----:B------:R-:W-:Y:S02]  /*1480*/  USHF.R.S32.HI UR15, URZ, 0x7, UR4 ;  /* 0x00000007ff0f7899 */ /* 0x000fe40008011404 */
[----:B------:R-:W-:Y:S02]  /*1490*/  UIADD3 UR4, UPT, UPT, UR13, -0x1, URZ ;  /* 0xffffffff0d047890 */ /* 0x000fe4000fffe0ff */
[----:B------:R-:W-:Y:S02]  /*14a0*/  UISETP.LT.U32.AND UP0, UPT, UR15, 0x4, UPT ;  /* 0x000000040f00788c */ /* 0x000fe4000bf01070 */
[----:B------:R-:W-:Y:S02]  /*14b0*/  UISETP.GE.U32.AND UP1, UPT, UR4, -0xff, UPT ;  /* 0xffffff010400788c */ /* 0x000fe4000bf26070 */
[----:B------:R-:W-:Y:S02]  /*14c0*/  USEL UR14, UR15, 0x4, UP0 ;  /* 0x000000040f0e7887 */ /* 0x000fe40008000000 */
[----:B------:R-:W-:-:S02]  /*14d0*/  UIADD3 UR13, UPT, UPT, UR13, 0xfe, URZ ;  /* 0x000000fe0d0d7890 */ /* 0x000fc4000fffe0ff */
[----:B------:R-:W-:Y:S02]  /*14e0*/  UIADD3 UR5, UPT, UPT, UR14, -0x1, URZ ;  /* 0xffffffff0e057890 */ /* 0x000fe4000fffe0ff */
[----:B------:R-:W-:-:S03]  /*14f0*/  UIADD3 UR7, UPT, UPT, UR15, -UR14, URZ ;  /* 0x8000000e0f077290 */ /* 0x000fc6000fffe0ff */
[----:B------:R-:W-:-:S04]  /*1500*/  @UP1 UIADD3 UR5, UPT, UPT, UR14, URZ, URZ ;  /* 0x000000ff0e051290 */ /* 0x000fc8000fffe0ff */
[----:B--2---:R-:W-:-:S12]  /*1510*/  UIADD3 UR5, UPT, UPT, UR5, 0x1, URZ ;  /* 0x0000000105057890 */ /* 0x004fd8000fffe0ff */
.L_x_35:
[----:B------:R-:W-:Y:S01]  /*1520*/  UISETP.NE.AND UP0, UPT, UR37, URZ, UPT ;  /* 0x000000ff2500728c */ /* 0x000fe2000bf05270 */
[----:B------:R-:W1:Y:S08]  /*1530*/  S2UR UR37, SR_CgaCtaId ;  /* 0x00000000002579c3 */ /* 0x000e700000008800 */
[----:B------:R-:W-:Y:S05]  /*1540*/  BRA.U UP0, `(.L_x_18) ;  /* 0x0000000100347547 */ /* 0x000fea000b800000 */
[----:B------:R-:W2:Y:S01]  /*1550*/  S2R R2, SR_CgaCtaId ;  /* 0x0000000000027919 */ /* 0x000ea20000008800 */
[----:B------:R-:W-:-:S04]  /*1560*/  MOV R3, 0x400 ;  /* 0x0000040000037802 */ /* 0x000fc80000000f00 */
[----:B--2---:R-:W-:Y:S02]  /*1570*/  LEA R2, R2, R3, 0x18 ;  /* 0x0000000302027211 */ /* 0x004fe400078ec0ff */
[----:B------:R-:W-:-:S03]  /*1580*/  SHF.L.U32 R3, R11, 0x1f, RZ ;  /* 0x0000001f0b037819 */ /* 0x000fc600000006ff */
[----:B------:R-:W-:-:S04]  /*1590*/  IMAD R2, R12, 0x8, R2 ;  /* 0x000000080c027824 */ /* 0x000fc800078e0202 */
[----:B------:R-:W2:Y:S02]  /*15a0*/  SYNCS.PHASECHK.TRANS64.TRYWAIT P0, [R2+URZ+0xf0], R3 ;  /* 0x0000f003020075a7 */ /* 0x000ea400080011ff */
[----:B--2---:R-:W-:Y:S05]  /*15b0*/  @!P0 BRA `(.L_x_19) ;  /* 0x0000006000488947 */ /* 0x004fea0003800000 */
.L_x_115:
[----:B------:R-:W-:Y:S01]  /*15c0*/  VIADD R12, R12, 0x1 ;  /* 0x000000010c0c7836 */ /* 0x000fe20000000000 */
[----:B------:R2:W-:Y:S04]  /*15d0*/  SYNCS.ARRIVE.TRANS64.A1T0 RZ, [R2+URZ+0xe0], RZ ;  /* 0x0000e0ff02ff79a7 */ /* 0x0005e800081000ff */
[----:B------:R-:W-:-:S04]  /*15e0*/  ISETP.NE.AND P0, PT, R12, 0x2, PT ;  /* 0x000000020c00780c */ /* 0x000fc80003f05270 */
[----:B------:R-:W-:Y:S02]  /*15f0*/  SEL R12, R12, RZ, P0 ;  /* 0x000000ff0c0c7207 */ /* 0x000fe40000000000 */
[----:B--2---:R-:W-:-:S04]  /*1600*/  SEL R2, RZ, 0x1, P0 ;  /* 0x00000001ff027807 */ /* 0x004fc80000000000 */
[----:B------:R-:W-:-:S07]  /*1610*/  LOP3.LUT R11, R11, R2, RZ, 0x3c, !PT ;  /* 0x000000020b0b7212 */ /* 0x000fce00078e3cff */
.L_x_18:
[----:B------:R-:W-:Y:S01]  /*1620*/  UMOV UR4, 0x400 ;  /* 0x0000040000047882 */ /* 0x000fe20000000000 */
[----:B------:R-:W-:Y:S01]  /*1630*/  SHF.L.U32 R2, R17, 0x1f, RZ ;  /* 0x0000001f11027819 */ /* 0x000fe200000006ff */
[----:B-1----:R-:W-:Y:S01]  /*1640*/  ULEA UR4, UR37, UR4, 0x18 ;  /* 0x0000000425047291 */ /* 0x002fe2000f8ec0ff */
[----:B------:R-:W-:Y:S01]  /*1650*/  R2UR UR35, R15 ;  /* 0x000000000f2372ca */ /* 0x000fe200000e0000 */
[----:B------:R-:W-:Y:S01]  /*1660*/  UISETP.GE.U32.AND UP0, UPT, UR13, 0xff, UPT ;  /* 0x000000ff0d00788c */ /* 0x000fe2000bf06070 */
[----:B------:R-:W-:Y:S01]  /*1670*/  R2UR UR10, R14 ;  /* 0x000000000e0a72ca */ /* 0x000fe200000e0000 */
[----:B------:R-:W-:Y:S01]  /*1680*/  ULEA UR8, UR6, UR4, 0x3 ;  /* 0x0000000406087291 */ /* 0x000fe2000f8e18ff */
[----:B------:R-:W-:-:S08]  /*1690*/  UMOV UR29, URZ ;  /* 0x000000ff001d7c82 */ /* 0x000fd00008000000 */
[----:B------:R1:W2:Y:S01]  /*16a0*/  SYNCS.PHASECHK.TRANS64.TRYWAIT P0, [UR8+0x20], R2 ;  /* 0x00002002ff0075a7 */ /* 0x0002a20008001108 */
[----:B------:R-:W-:Y:S02]  /*16b0*/  USHF.L.U32 UR35, UR35, 0x7, URZ ;  /* 0x0000000723237899 */ /* 0x000fe400080006ff */
[----:B------:R-:W-:Y:S01]  /*16c0*/  USHF.L.U32 UR10, UR10, 0x6, URZ ;  /* 0x000000060a0a7899 */ /* 0x000fe200080006ff */
[----:B------:R-:W-:Y:S11]  /*16d0*/  BRA.U !UP0, `(.L_x_20) ;  /* 0x0000000108c07547 */ /* 0x000ff6000b800000 */
[----:B------:R-:W-:Y:S01]  /*16e0*/  UMOV UR21, URZ ;  /* 0x000000ff00157c82 */ /* 0x000fe20008000000 */
[----:B------:R-:W-:-:S05]  /*16f0*/  UMOV UR28, UR6 ;  /* 0x00000006001c7c82 */ /* 0x000fca0008000000 */
.L_x_25:
[----:B-1----:R-:W-:Y:S01]  /*1700*/  ULEA UR33, UR28, UR4, 0x3 ;  /* 0x000000041c217291 */ /* 0x002fe2000f8e18ff */
[----:B--2---:R-:W-:Y:S01]  /*1710*/  @!P5 MOV R3, 0xc000 ;  /* 0x0000c0000003d802 */ /* 0x004fe20000000f00 */
[----:B--2---:R-:W-:Y:S10]  /*1720*/  @P0 BRA `(.L_x_21) ;  /* 0x00000000000c0947 */ /* 0x004ff40003800000 */
[----:B------:R-:W-:-:S04]  /*1730*/  SHF.L.U32 R4, R17, 0x1f, RZ ;  /* 0x0000001f11047819 */ /* 0x000fc800000006ff */
[----:B------:R-:W2:Y:S02]  /*1740*/  SYNCS.PHASECHK.TRANS64.TRYWAIT P0, [UR33+0x20], R4 ;  /* 0x00002004ff0075a7 */ /* 0x000ea40008001121 */
[----:B--2---:R-:W-:Y:S05]  /*1750*/  @!P0 BRA `(.L_x_22) ;  /* 0x0000005c00f48947 */ /* 0x004fea0003800000 */
.L_x_21:
[----:B------:R2:W-:Y:S01]  /*1760*/  @!P5 SYNCS.ARRIVE.TRANS64 RZ, [UR33], R3 ;  /* 0x00000003ffffd9a7 */ /* 0x0005e20008000021 */
[----:B------:R-:W-:Y:S04]  /*1770*/  BSSY.RECONVERGENT B0, `(.L_x_23) ;  /* 0x0000003000007945 */ /* 0x000fe80003800200 */
[----:B------:R-:W-:Y:S05]  /*1780*/  @P4 BRA `(.L_x_24) ;  /* 0x0000000000044947 */ /* 0x000fea0003800000 */
[----:B------:R-:W-:Y:S05]  /*1790*/  BPT.TRAP 0x1 ;  /* 0x000000040000795c */ /* 0x000fea0000300000 */
.L_x_24:
[----:B------:R-:W-:Y:S05]  /*17a0*/  BSYNC.RECONVERGENT B0 ;  /* 0x0000000000007941 */ /* 0x000fea0003800200 */
.L_x_23:
[----:B------:R-:W-:Y:S02]  /*17b0*/  UIADD3 UR6, UPT, UPT, UR28, 0x1, URZ ;  /* 0x000000011c067890 */ /* 0x000fe4000fffe0ff */
[----:B------:R-:W-:Y:S02]  /*17c0*/  ULEA UR16, UR28, UR4, 0xf ;  /* 0x000000041c107291 */ /* 0x000fe4000f8e78ff */
[----:B------:R-:W-:Y:S02]  /*17d0*/  UISETP.NE.AND UP0, UPT, UR6, 0x4, UPT ;  /* 0x000000040600788c */ /* 0x000fe4000bf05270 */
[----:B------:R-:W-:Y:S02]  /*17e0*/  UIADD3 UR30, UP1, UPT, UR22, 0x80, URZ ;  /* 0x00000080161e7890 */ /* 0x000fe4000ff3e0ff */
[----:B------:R-:W-:Y:S02]  /*17f0*/  USEL UR9, URZ, 0x1, UP0 ;  /* 0x00000001ff097887 */ /* 0x000fe40008000000 */
[----:B------:R-:W-:-:S02]  /*1800*/  USEL UR6, UR6, URZ, UP0 ;  /* 0x000000ff06067287 */ /* 0x000fc40008000000 */
[----:B------:R-:W-:Y:S02]  /*1810*/  USHF.L.U32 UR34, UR21, 0x7, URZ ;  /* 0x0000000715227899 */ /* 0x000fe400080006ff */
[----:B------:R-:W-:Y:S01]  /*1820*/  ULEA UR8, UR6, UR4, 0x3 ;  /* 0x0000000406087291 */ /* 0x000fe2000f8e18ff */
[----:B------:R-:W-:Y:S01]  /*1830*/  LOP3.LUT R17, R17, UR9, RZ, 0x3c, !PT ;  /* 0x0000000911117c12 */ /* 0x000fe2000f8e3cff */
[----:B------:R-:W-:Y:S02]  /*1840*/  UIADD3 UR26, UP0, UPT, UR22, 0x180, URZ ;  /* 0x00000180161a7890 */ /* 0x000fe4000ff1e0ff */
[----:B------:R-:W-:Y:S01]  /*1850*/  UIADD3 UR32, UPT, UPT, UR16, 0x6400, URZ ;  /* 0x0000640010207890 */ /* 0x000fe2000fffe0ff */
[----:B-1----:R-:W-:Y:S01]  /*1860*/  SHF.L.U32 R2, R17, 0x1f, RZ ;  /* 0x0000001f11027819 */ /* 0x002fe200000006ff */
[----:B------:R-:W-:Y:S02]  /*1870*/  UIADD3.X UR31, UPT, UPT, URZ, UR23, URZ, UP1, !UPT ;  /* 0x00000017ff1f7290 */ /* 0x000fe40008ffe4ff */
[----:B------:R-:W-:Y:S01]  /*1880*/  UIADD3 UR18, UPT, UPT, UR34, 0x40, URZ ;  /* 0x0000004022127890 */ /* 0x000fe2000fffe0ff */
[----:B------:R1:W1:Y:S01]  /*1890*/  SYNCS.PHASECHK.TRANS64.TRYWAIT P0, [UR8+0x20], R2 ;  /* 0x00002002ff0075a7 */ /* 0x0002620008001108 */
[----:B------:R-:W-:-:S02]  /*18a0*/  ULEA UR8, UR28, UR4, 0xe ;  /* 0x000000041c087291 */ /* 0x000fc4000f8e70ff */
[----:B------:R-:W-:Y:S02]  /*18b0*/  UIADD3 UR16, UPT, UPT, UR16, 0xa400, URZ ;  /* 0x0000a40010107890 */ /* 0x000fe4000fffe0ff */
[----:B------:R-:W-:Y:S02]  /*18c0*/  UIADD3 UR8, UPT, UPT, UR8, 0x26400, URZ ;  /* 0x0002640008087890 */ /* 0x000fe4000fffe0ff */
[----:B------:R-:W-:Y:S01]  /*18d0*/  UIADD3.X UR27, UPT, UPT, URZ, UR23, URZ, UP0, !UPT ;  /* 0x00000017ff1b7290 */ /* 0x000fe200087fe4ff */
[----:B------:R-:W-:Y:S01]  /*18e0*/  UMOV UR24, 0x0 ;  /* 0x0000000000187882 */ /* 0x000fe20000000000 */
[----:B------:R-:W-:Y:S01]  /*18f0*/  UMOV UR25, 0x10000000 ;  /* 0x1000000000197882 */ /* 0x000fe20000000000 */
[----:B------:R-:W-:Y:S01]  /*1900*/  UMOV UR17, UR33 ;  /* 0x0000002100117c82 */ /* 0x000fe20008000000 */
[----:B------:R-:W-:Y:S01]  /*1910*/  UMOV UR19, UR35 ;  /* 0x0000002300137c82 */ /* 0x000fe20008000000 */
[----:B------:R-:W-:Y:S01]  /*1920*/  UMOV UR20, UR36 ;  /* 0x0000002400147c82 */ /* 0x000fe20008000000 */
[----:B------:R1:W-:Y:S01]  /*1930*/  UTMALDG.3D [UR32], [UR30], desc[UR24] ;  /* 0x000018201e0075b4 */ /* 0x0003e20008011000 */
[----:B------:R-:W-:Y:S01]  /*1940*/  UMOV UR12, UR36 ;  /* 0x00000024000c7c82 */ /* 0x000fe20008000000 */
[----:B------:R-:W-:Y:S01]  /*1950*/  UMOV UR9, UR33 ;  /* 0x0000002100097c82 */ /* 0x000fe20008000000 */
[----:B------:R-:W-:Y:S01]  /*1960*/  UMOV UR11, UR34 ;  /* 0x00000022000b7c82 */ /* 0x000fe20008000000 */
[----:B------:R-:W-:Y:S01]  /*1970*/  UIADD3 UR21, UPT, UPT, UR21, 0x1, URZ ;  /* 0x0000000115157890 */ /* 0x000fe2000fffe0ff */
[----:B------:R-:W-:Y:S01]  /*1980*/  UMOV UR29, UR5 ;  /* 0x00000005001d7c82 */ /* 0x000fe20008000000 */
[----:B------:R-:W-:Y:S01]  /*1990*/  UMOV UR28, UR6 ;  /* 0x00000006001c7c82 */ /* 0x000fe20008000000 */
[----:B------:R1:W-:Y:S01]  /*19a0*/  UTMALDG.3D [UR16], [UR30], desc[UR24] ;  /* 0x000018101e0075b4 */ /* 0x0003e20008011000 */
[----:B------:R-:W-:Y:S01]  /*19b0*/  UISETP.NE.AND UP0, UPT, UR21, UR5, UPT ;  /* 0x000000051500728c */ /* 0x000fe2000bf05270 */
[----:B------:R1:W-:Y:S08]  /*19c0*/  UTMALDG.3D [UR8], [UR26], desc[UR24] ;  /* 0x000018081a0075b4 */ /* 0x0003f00008011000 */
[----:B------:R-:W-:Y:S05]  /*19d0*/  BRA.U UP0, `(.L_x_25) ;  /* 0xfffffffd00487547 */ /* 0x000fea000b83ffff */
.L_x_20:
[----:B-1----:R-:W-:Y:S01]  /*19e0*/  ULEA UR8, UR6, UR4, 0x3 ;  /* 0x0000000406087291 */ /* 0x002fe2000f8e18ff */
[----:B------:R-:W-:Y:S01]  /*19f0*/  SHF.L.U32 R2, R17, 0x1f, RZ ;  /* 0x0000001f11027819 */ /* 0x000fe200000006ff */
[----:B------:R-:W-:Y:S01]  /*1a00*/  @!P1 SYNCS.ARRIVE.TRANS64.A1T0 RZ, [UR4+0x78], RZ ;  /* 0x000078ffffff99a7 */ /* 0x000fe20008100004 */
[----:B------:R-:W-:-:S06]  /*1a10*/  UISETP.GT.AND UP0, UPT, UR15, UR14, UPT ;  /* 0x0000000e0f00728c */ /* 0x000fcc000bf04270 */
[----:B--2---:R1:W2:Y:S03]  /*1a20*/  SYNCS.PHASECHK.TRANS64.TRYWAIT P0, [UR8+0x20], R2 ;  /* 0x00002002ff0075a7 */ /* 0x0042a60008001108 */
[----:B------:R-:W-:Y:S05]  /*1a30*/  BRA.U !UP0, `(.L_x_26) ;  /* 0x0000000108c47547 */ /* 0x000fea000b800000 */
[----:B------:R-:W-:Y:S01]  /*1a40*/  UIADD3 UR21, UPT, UPT, UR7, UR29, URZ ;  /* 0x0000001d07157290 */ /* 0x000fe2000fffe0ff */
[----:B------:R-:W-:-:S11]  /*1a50*/  UMOV UR34, UR6 ;  /* 0x0000000600227c82 */ /* 0x000fd60008000000 */
.L_x_31:
[----:B-1----:R-:W-:Y:S01]  /*1a60*/  ULEA UR25, UR34, UR4, 0x3 ;  /* 0x0000000422197291 */ /* 0x002fe2000f8e18ff */
[----:B--2---:R-:W-:Y:S01]  /*1a70*/  @!P5 MOV R3, 0xc000 ;  /* 0x0000c0000003d802 */ /* 0x004fe20000000f00 */
[----:B--2---:R-:W-:Y:S10]  /*1a80*/  @P0 BRA `(.L_x_27) ;  /* 0x00000000000c0947 */ /* 0x004ff40003800000 */
[----:B------:R-:W-:-:S04]  /*1a90*/  SHF.L.U32 R4, R17, 0x1f, RZ ;  /* 0x0000001f11047819 */ /* 0x000fc800000006ff */
[----:B------:R-:W2:Y:S02]  /*1aa0*/  SYNCS.PHASECHK.TRANS64.TRYWAIT P0, [UR25+0x20], R4 ;  /* 0x00002004ff0075a7 */ /* 0x000ea40008001119 */
[----:B--2---:R-:W-:Y:S05]  /*1ab0*/  @!P0 BRA `(.L_x_28) ;  /* 0x0000005c00348947 */ /* 0x004fea0003800000 */
.L_x_27:
[----:B------:R2:W-:Y:S01]  /*1ac0*/  @!P5 SYNCS.ARRIVE.TRANS64 RZ, [UR25], R3 ;  /* 0x00000003ffffd9a7 */ /* 0x0005e20008000019 */
[----:B------:R-:W-:Y:S04]  /*1ad0*/  BSSY.RECONVERGENT B0, `(.L_x_29) ;  /* 0x0000003000007945 */ /* 0x000fe80003800200 */
[----:B------:R-:W-:Y:S05]  /*1ae0*/  @P4 BRA `(.L_x_30) ;  /* 0x0000000000044947 */ /* 0x000fea0003800000 */
[----:B------:R-:W-:Y:S05]  /*1af0*/  BPT.TRAP 0x1 ;  /* 0x000000040000795c */ /* 0x000fea0000300000 */
.L_x_30:
[----:B------:R-:W-:Y:S05]  /*1b00*/  BSYNC.RECONVERGENT B0 ;  /* 0x0000000000007941 */ /* 0x000fea0003800200 */
.L_x_29:
        /* <DEDUP_REMOVED lines=17> */
[----:B------:R-:W-:Y:S02]  /*1c20*/  UIADD3.X UR33, UPT, UPT, URZ, UR23, URZ, UP0, !UPT ;  /* 0x00000017ff217290 */ /* 0x000fe400087fe4ff */
[----:B------:R-:W-:Y:S01]  /*1c30*/  UIADD3 UR8, UPT, UPT, UR8, 0x26400, URZ ;  /* 0x0002640008087890 */ /* 0x000fe2000fffe0ff */
[----:B------:R-:W-:Y:S01]  /*1c40*/  UMOV UR30, 0x0 ;  /* 0x00000000001e7882 */ /* 0x000fe20000000000 */
[----:B------:R-:W-:Y:S01]  /*1c50*/  UMOV UR31, 0x10000000 ;  /* 0x10000000001f7882 */ /* 0x000fe20000000000 */
[----:B------:R-:W-:Y:S01]  /*1c60*/  UMOV UR27, UR35 ;  /* 0x00000023001b7c82 */ /* 0x000fe20008000000 */
[----:B------:R-:W-:Y:S01]  /*1c70*/  UMOV UR28, UR36 ;  /* 0x00000024001c7c82 */ /* 0x000fe20008000000 */
        /* <DEDUP_REMOVED lines=9> */
[----:B------:R1:W-:Y:S02]  /*1d10*/  UTMALDG.3D [UR16], [UR38], desc[UR30] ;  /* 0x00001e10260075b4 */ /* 0x0003e40008011000 */
[----:B------:R-:W-:Y:S01]  /*1d20*/  UISETP.NE.AND UP0, UPT, UR29, UR21, UPT ;  /* 0x000000151d00728c */ /* 0x000fe2000bf05270 */
[----:B------:R1:W-:Y:S08]  /*1d30*/  UTMALDG.3D [UR8], [UR32], desc[UR30] ;  /* 0x00001e08200075b4 */ /* 0x0003f00008011000 */
[----:B------:R-:W-:Y:S05]  /*1d40*/  BRA.U UP0, `(.L_x_31) ;  /* 0xfffffffd00447547 */ /* 0x000fea000b83ffff */
.L_x_26:
[C---:B-1----:R-:W-:Y:S01]  /*1d50*/  LEA R2, R16.reuse, UR4, 0x3 ;  /* 0x0000000410027c11 */ /* 0x042fe2000f8e18ff */
[----:B------:R-:W-:Y:S01]  /*1d60*/  NOP ;  /* 0x0000000000007918 */ /* 0x000fe20000000000 */
[----:B--2---:R-:W-:Y:S02]  /*1d70*/  SHF.L.U32 R3, R13, 0x1f, RZ ;  /* 0x0000001f0d037819 */ /* 0x004fe400000006ff */
[----:B------:R-:W-:Y:S02]  /*1d80*/  LEA R4, R16, UR4, 0x4 ;  /* 0x0000000410047c11 */ /* 0x000fe4000f8e20ff */
[----:B------:R-:W1:Y:S02]  /*1d90*/  SYNCS.PHASECHK.TRANS64.TRYWAIT P0, [R2+URZ+0x80], R3 ;  /* 0x00008003020075a7 */ /* 0x000e6400080011ff */
[----:B-1----:R-:W-:Y:S05]  /*1da0*/  @!P0 BRA `(.L_x_32) ;  /* 0x0000005800908947 */ /* 0x002fea0003800000 */
.L_x_118:
[----:B------:R-:W2:Y:S01]  /*1db0*/  LDS.128 R4, [R4+0x110] ;  /* 0x0001100004047984 */ /* 0x000ea20000000c00 */
[----:B---3--:R-:W-:Y:S01]  /*1dc0*/  ISETP.GE.AND P0, PT, R40, 0x1, PT ;  /* 0x000000012800780c */ /* 0x008fe20003f06270 */
[----:B-1----:R-:W-:Y:S01]  /*1dd0*/  VIADD R2, R2, 0x90 ;  /* 0x0000009002027836 */ /* 0x002fe20000000000 */
[----:B------:R-:W-:Y:S01]  /*1de0*/  @!PT LDS RZ, [RZ] ;  /* 0x00000000fffff984 */ /* 0x000fe20000000800 */
[----:B------:R-:W-:Y:S01]  /*1df0*/  @!PT LDS RZ, [RZ] ;  /* 0x00000000fffff984 */ /* 0x000fe20000000800 */
[----:B------:R-:W-:Y:S01]  /*1e00*/  @!PT LDS RZ, [RZ] ;  /* 0x00000000fffff984 */ /* 0x000fe20000000800 */
[----:B------:R-:W-:Y:S01]  /*1e10*/  @!PT LDS RZ, [RZ] ;  /* 0x00000000fffff984 */ /* 0x000fe20000000800 */
[----:B------:R1:W-:Y:S06]  /*1e20*/  MEMBAR.ALL.CTA ;  /* 0x0000000000007992 */ /* 0x0003ec0000008000 */
[----:B-1----:R-:W1:Y:S01]  /*1e30*/  FENCE.VIEW.ASYNC.S ;  /* 0x00000000000073c6 */ /* 0x002e620000000000 */
[----:B------:R-:W-:-:S04]  /*1e40*/  PRMT R2, RZ, 0x654, R2 ;  /* 0x00000654ff027816 */ /* 0x000fc80000000002 */
[----:B-1----:R1:W-:Y:S01]  /*1e50*/  SYNCS.ARRIVE.TRANS64.RED.A1T0 RZ, [R2+URZ], RZ ;  /* 0x000000ff02ff79a7 */ /* 0x0023e200081004ff */
[----:B--2---:R-:W-:-:S13]  /*1e60*/  LOP3.LUT P2, RZ, R6, 0x1, RZ, 0xc0, !PT ;  /* 0x0000000106ff7812 */ /* 0x004fda000784c0ff */
[----:B------:R-:W-:Y:S01]  /*1e70*/  @P2 SHF.R.U32.HI R3, RZ, 0x10, R5 ;  /* 0x00000010ff032819 */ /* 0x000fe20000011605 */
[----:B------:R-:W-:Y:S01]  /*1e80*/  VOTEU.ANY UP0, P2 ;  /* 0x0000000000ff7886 */ /* 0x000fe20001000100 */
[----:B------:R-:W-:Y:S02]  /*1e90*/  @P2 MOV R10, R4 ;  /* 0x00000004000a2202 */ /* 0x000fe40000000f00 */
[----:B------:R-:W-:Y:S02]  /*1ea0*/  @P2 R2UR.BROADCAST UR8, R3 ;  /* 0x00000000030822ca */ /* 0x000fe400008e0000 */
[----:B------:R-:W-:-:S11]  /*1eb0*/  @P2 LOP3.LUT R9, R5, 0xffff, RZ, 0xc0, !PT ;  /* 0x0000ffff05092812 */ /* 0x000fd600078ec0ff */
[----:B------:R-:W-:Y:S01]  /*1ec0*/  @UP0 UMOV UR36, UR8 ;  /* 0x0000000800240c82 */ /* 0x000fe20008000000 */
[----:B-1----:R-:W-:Y:S05]  /*1ed0*/  @!P0 BRA `(.L_x_33) ;  /* 0x0000000000b88947 */ /* 0x002fea0003800000 */
[----:B------:R-:W4:Y:S01]  /*1ee0*/  LDC.64 R4, c[0x0][0xb18] ;  /* 0x0002c600ff047b82 */ /* 0x000f220000000a00 */
[----:B------:R-:W-:-:S07]  /*1ef0*/  ISETP.NE.AND P3, PT, R40, 0x1, PT ;  /* 0x000000012800780c */ /* 0x000fce0003f65270 */
[----:B------:R-:W1:Y:S08]  /*1f00*/  LDC.64 R6, c[0x0][0xb10] ;  /* 0x0002c400ff067b82 */ /* 0x000e700000000a00 */
[----:B------:R-:W2:Y:S08]  /*1f10*/  LDC R14, c[0x0][0xb20] ;  /* 0x0002c800ff0e7b82 */ /* 0x000eb00000000800 */
[----:B------:R-:W3:Y:S01]  /*1f20*/  LDC R15, c[0x0][0xb0c] ;  /* 0x0002c300ff0f7b82 */ /* 0x000ee20000000800 */
[----:B----4-:R-:W-:Y:S01]  /*1f30*/  IMAD.HI.U32 R19, R0, R5, RZ ;  /* 0x0000000500137227 */ /* 0x010fe200078e00ff */
[----:B------:R-:W-:-:S03]  /*1f40*/  ISETP.NE.AND P0, PT, R4, 0x1, PT ;  /* 0x000000010400780c */ /* 0x000fc60003f05270 */
[----:B------:R-:W-:-:S03]  /*1f50*/  IMAD.HI.U32 R5, R9, R5, RZ ;  /* 0x0000000509057227 */ /* 0x000fc600078e00ff */
[----:B------:R-:W4:Y:S01]  /*1f60*/  LDC.64 R2, c[0x0][0xb28] ;  /* 0x0002ca00ff027b82 */ /* 0x000f220000000a00 */
[----:B-1----:R-:W-:-:S04]  /*1f70*/  IMAD.HI.U32 R20, R8, R6, RZ ;  /* 0x0000000608147227 */ /* 0x002fc800078e00ff */
[----:B------:R-:W-:Y:S01]  /*1f80*/  IMAD.HI.U32 R21, R10, R6, RZ ;  /* 0x000000060a157227 */ /* 0x000fe200078e00ff */
[----:B------:R-:W-:Y:S02]  /*1f90*/  SHF.R.U32.HI R20, RZ, R7, R20 ;  /* 0x00000007ff147219 */ /* 0x000fe40000011614 */
[-C--:B--2---:R-:W-:Y:S02]  /*1fa0*/  SHF.R.U32.HI R19, RZ, R14.reuse, R19 ;  /* 0x0000000eff137219 */ /* 0x084fe40000011613 */
[----:B------:R-:W-:Y:S02]  /*1fb0*/  SHF.R.U32.HI R5, RZ, R14, R5 ;  /* 0x0000000eff057219 */ /* 0x000fe40000011605 */
[----:B------:R-:W-:Y:S02]  /*1fc0*/  SEL R19, R0, R19, !P0 ;  /* 0x0000001300137207 */ /* 0x000fe40004000000 */
[----:B------:R-:W-:Y:S02]  /*1fd0*/  SHF.R.U32.HI R21, RZ, R7, R21 ;  /* 0x00000007ff157219 */ /* 0x000fe40000011615 */
[----:B---3--:R-:W-:-:S02]  /*1fe0*/  ISETP.NE.AND P1, PT, R15, 0x1, PT ;  /* 0x000000010f00780c */ /* 0x008fc40003f25270 */
[----:B------:R-:W-:Y:S02]  /*1ff0*/  SEL R5, R9, R5, !P0 ;  /* 0x0000000509057207 */ /* 0x000fe40004000000 */
[----:B------:R-:W-:Y:S02]  /*2000*/  SEL R20, R8, R20, !P1 ;  /* 0x0000001408147207 */ /* 0x000fe40004800000 */
[----:B------:R-:W-:Y:S01]  /*2010*/  SEL R21, R10, R21, !P1 ;  /* 0x000000150a157207 */ /* 0x000fe20004800000 */
[----:B----4-:R-:W-:-:S04]  /*2020*/  IMAD.HI.U32 R18, R19, R2, RZ ;  /* 0x0000000213127227 */ /* 0x010fc800078e00ff */
        /* <DEDUP_REMOVED lines=10> */
[----:B------:R-:W-:-:S04]  /*20d0*/  @!P0 IMAD.HI.U32 R7, R21, R2, RZ ;  /* 0x0000000215078227 */ /* 0x000fc800078e00ff */
[----:B------:R-:W-:Y:S01]  /*20e0*/  IMAD.MOV R2, RZ, RZ, -R6 ;  /* 0x000000ffff027224 */ /* 0x000fe200078e0a06 */
[----:B------:R-:W-:Y:S02]  /*20f0*/  @!P0 SHF.R.U32.HI R3, RZ, R3, R7 ;  /* 0x00000003ff038219 */ /* 0x000fe40000011607 */
[----:B------:R-:W-:Y:S01]  /*2100*/  IADD3 R7, PT, PT, -R5, RZ, RZ ;  /* 0x000000ff05077210 */ /* 0x000fe20007ffe1ff */
[----:B------:R-:W-:Y:S01]  /*2110*/  IMAD R2, R40, R2, R5 ;  /* 0x0000000228027224 */ /* 0x000fe200078e0205 */
        /* <DEDUP_REMOVED lines=10> */
.L_x_33:
[----:B------:R-:W1:Y:S02]  /*21c0*/  LDCU UR8, c[0x0][0xb30] ;  /* 0x00016600ff0877ac */ /* 0x000e640008000800 */
[----:B-1----:R-:W-:-:S09]  /*21d0*/  UISETP.NE.AND UP0, UPT, UR8, 0x1, UPT ;  /* 0x000000010800788c */ /* 0x002fd2000bf05270 */
[----:B------:R-:W-:Y:S05]  /*21e0*/  BRA.U UP0, `(.L_x_34) ;  /* 0x0000000100407547 */ /* 0x000fea000b800000 */
[----:B------:R-:W1:Y:S08]  /*21f0*/  LDC.64 R4, c[0x0][0xb10] ;  /* 0x0002c400ff047b82 */ /* 0x000e700000000a00 */
[----:B------:R-:W2:Y:S08]  /*2200*/  LDC.64 R2, c[0x0][0xb18] ;  /* 0x0002c600ff027b82 */ /* 0x000eb00000000a00 */
[----:B------:R-:W3:Y:S08]  /*2210*/  LDC R6, c[0x0][0xb20] ;  /* 0x0002c800ff067b82 */ /* 0x000ef00000000800 */
[----:B------:R-:W4:Y:S01]  /*2220*/  LDC R7, c[0x0][0xb0c] ;  /* 0x0002c300ff077b82 */ /* 0x000f220000000800 */
[----:B-1----:R-:W-:-:S05]  /*2230*/  IMAD.HI.U32 R4, R10, R4, RZ ;  /* 0x000000040a047227 */ /* 0x002fca00078e00ff */
[----:B------:R-:W-:Y:S01]  /*2240*/  SHF.R.U32.HI R4, RZ, R5, R4 ;  /* 0x00000005ff047219 */ /* 0x000fe20000011604 */
[----:B--2---:R-:W-:Y:S01]  /*2250*/  IMAD.HI.U32 R3, R9, R3, RZ ;  /* 0x0000000309037227 */ /* 0x004fe200078e00ff */
[----:B------:R-:W-:-:S04]  /*2260*/  ISETP.NE.AND P0, PT, R2, 0x1, PT ;  /* 0x000000010200780c */ /* 0x000fc80003f05270 */
[----:B---3--:R-:W-:-:S04]  /*2270*/  SHF.R.U32.HI R3, RZ, R6, R3 ;  /* 0x00000006ff037219 */ /* 0x008fc80000011603 */
[----:B------:R-:W-:Y:S02]  /*2280*/  SEL R3, R9, R3, !P0 ;  /* 0x0000000309037207 */ /* 0x000fe40004000000 */
[----:B----4-:R-:W-:-:S04]  /*2290*/  ISETP.NE.AND P1, PT, R7, 0x1, PT ;  /* 0x000000010700780c */ /* 0x010fc80003f25270 */
[----:B------:R-:W-:-:S05]  /*22a0*/  SEL R4, R10, R4, !P1 ;  /* 0x000000040a047207 */ /* 0x000fca0004800000 */
[----:B------:R-:W-:Y:S02]  /*22b0*/  IMAD.IADD R5, R3, 0x1, -R4 ;  /* 0x0000000103057824 */ /* 0x000fe400078e0a04 */
[----:B------:R-:W-:Y:S02]  /*22c0*/  IMAD.IADD R3, R4, 0x1, -R3 ;  /* 0x0000000104037824 */ /* 0x000fe400078e0a03 */
[----:B------:R-:W-:Y:S02]  /*22d0*/  IMAD R10, R5, R7, R10 ;  /* 0x00000007050a7224 */ /* 0x000fe400078e020a */
[----:B------:R-:W-:-:S07]  /*22e0*/  IMAD R9, R3, R2, R9 ;  /* 0x0000000203097224 */ /* 0x000fce00078e0209 */
.L_x_34:
[----:B------:R-:W-:Y:S01]  /*22f0*/  VIADD R16, R16, 0x1 ;  /* 0x0000000110107836 */ /* 0x000fe20000000000 */
[----:B------:R-:W-:Y:S01]  /*2300*/  PLOP3.LUT P1, PT, PT, PT, PT, 0x80, 0x8 ;  /* 0x000000000008781c */ /* 0x000fe20003f2f070 */
[----:B------:R-:W-:Y:S02]  /*2310*/  IMAD.IADD R15, R10, 0x1, R87 ;  /* 0x000000010a0f7824 */ /* 0x000fe400078e0257 */
[----:B------:R-:W-:Y:S01]  /*2320*/  IMAD.IADD R14, R9, 0x1, R86 ;  /* 0x00000001090e7824 */ /* 0x000fe200078e0256 */
[----:B------:R-:W-:-:S04]  /*2330*/  ISETP.NE.AND P0, PT, R16, 0x2, PT ;  /* 0x000000021000780c */ /* 0x000fc80003f05270 */
[----:B------:R-:W-:Y:S02]  /*2340*/  SEL R2, RZ, 0x1, P0 ;  /* 0x00000001ff027807 */ /* 0x000fe40000000000 */
[----:B------:R-:W-:Y:S02]  /*2350*/  SEL R16, R16, RZ, P0 ;  /* 0x000000ff10107207 */ /* 0x000fe40000000000 */
[----:B------:R-:W-:Y:S01]  /*2360*/  LOP3.LUT R13, R13, R2, RZ, 0x3c, !PT ;  /* 0x000000020d0d7212 */ /* 0x000fe200078e3cff */
[----:B------:R-:W-:Y:S06]  /*2370*/  @P2 BRA `(.L_x_35) ;  /* 0xfffffff000682947 */ /* 0x000fec000383ffff */
[----:B------:R-:W-:Y:S01]  /*2380*/  UIADD3 UR4, UPT, UPT, UR4, 0x20, URZ ;  /* 0x0000002004047890 */ /* 0x000fe2000fffe0ff */
[----:B------:R-:W-:-:S03]  /*2390*/  SHF.L.U32 R2, R17, 0x1f, RZ ;  /* 0x0000001f11027819 */ /* 0x000fc600000006ff */
[----:B------:R-:W-:-:S09]  /*23a0*/  ULEA UR5, UR6, UR4, 0x3 ;  /* 0x0000000406057291 */ /* 0x000fd2000f8e18ff */
[----:B------:R-:W1:Y:S02]  /*23b0*/  SYNCS.PHASECHK.TRANS64.TRYWAIT P0, [UR5], R2 ;  /* 0x00000002ff0075a7 */ /* 0x000e640008001105 */
[----:B-1----:R-:W-:Y:S05]  /*23c0*/  @!P0 BRA `(.L_x_36) ;  /* 0x00000054001c8947 */ /* 0x002fea0003800000 */
.L_x_120:
[----:B------:R-:W-:-:S04]  /*23d0*/  UIADD3 UR6, UPT, UPT, UR6, 0x1, URZ ;  /* 0x0000000106067890 */ /* 0x000fc8000fffe0ff */
[----:B------:R-:W-:-:S04]  /*23e0*/  UISETP.NE.AND UP0, UPT, UR6, 0x4, UPT ;  /* 0x000000040600788c */ /* 0x000fc8000bf05270 */
[----:B------:R-:W-:Y:S02]  /*23f0*/  USEL UR7, URZ, 0x1, UP0 ;  /* 0x00000001ff077887 */ /* 0x000fe40008000000 */
[----:B------:R-:W-:-:S04]  /*2400*/  USEL UR6, UR6, URZ, UP0 ;  /* 0x000000ff06067287 */ /* 0x000fc80008000000 */
[----:B------:R-:W-:Y:S01]  /*2410*/  ULEA UR5, UR6, UR4, 0x3 ;  /* 0x0000000406057291 */ /* 0x000fe2000f8e18ff */
[----:B-1----:R-:W-:-:S04]  /*2420*/  LOP3.LUT R2, R17, UR7, RZ, 0x3c, !PT ;  /* 0x0000000711027c12 */ /* 0x002fc8000f8e3cff */
[----:B------:R-:W-:-:S04]  /*2430*/  SHF.L.U32 R3, R2, 0x1f, RZ ;  /* 0x0000001f02037819 */ /* 0x000fc800000006ff */
[----:B------:R-:W1:Y:S02]  /*2440*/  SYNCS.PHASECHK.TRANS64.TRYWAIT P0, [UR5], R3 ;  /* 0x00000003ff0075a7 */ /* 0x000e640008001105 */
[----:B-1----:R-:W-:Y:S05]  /*2450*/  @!P0 BRA `(.L_x_37) ;  /* 0x0000005400108947 */ /* 0x002fea0003800000 */
.L_x_122:
[----:B------:R-:W-:-:S04]  /*2460*/  UIADD3 UR6, UPT, UPT, UR6, 0x1, URZ ;  /* 0x0000000106067890 */ /* 0x000fc8000fffe0ff */
[----:B------:R-:W-:-:S04]  /*2470*/  UISETP.NE.AND UP0, UPT, UR6, 0x4, UPT ;  /* 0x000000040600788c */ /* 0x000fc8000bf05270 */
[----:B------:R-:W-:Y:S02]  /*2480*/  USEL UR7, URZ, 0x1, UP0 ;  /* 0x00000001ff077887 */ /* 0x000fe40008000000 */
[----:B------:R-:W-:-:S04]  /*2490*/  USEL UR6, UR6, URZ, UP0 ;  /* 0x000000ff06067287 */ /* 0x000fc80008000000 */
[----:B------:R-:W-:Y:S01]  /*24a0*/  ULEA UR5, UR6, UR4, 0x3 ;  /* 0x0000000406057291 */ /* 0x000fe2000f8e18ff */
[----:B------:R-:W-:-:S04]  /*24b0*/  LOP3.LUT R2, R2, UR7, RZ, 0x3c, !PT ;  /* 0x0000000702027c12 */ /* 0x000fc8000f8e3cff */
[----:B-1----:R-:W-:-:S04]  /*24c0*/  SHF.L.U32 R3, R2, 0x1f, RZ ;  /* 0x0000001f02037819 */ /* 0x002fc800000006ff */
[----:B------:R-:W1:Y:S02]  /*24d0*/  SYNCS.PHASECHK.TRANS64.TRYWAIT P0, [UR5], R3 ;  /* 0x00000003ff0075a7 */ /* 0x000e640008001105 */
[----:B-1----:R-:W-:Y:S05]  /*24e0*/  @!P0 BRA `(.L_x_38) ;  /* 0x0000005400048947 */ /* 0x002fea0003800000 */
.L_x_124:
[----:B------:R-:W-:-:S04]  /*24f0*/  UIADD3 UR6, UPT, UPT, UR6, 0x1, URZ ;  /* 0x0000000106067890 */ /* 0x000fc8000fffe0ff */
[----:B------:R-:W-:-:S04]  /*2500*/  UISETP.NE.AND UP0, UPT, UR6, 0x4, UPT ;  /* 0x000000040600788c */ /* 0x000fc8000bf05270 */
[----:B------:R-:W-:Y:S02]  /*2510*/  USEL UR5, URZ, 0x1, UP0 ;  /* 0x00000001ff057887 */ /* 0x000fe40008000000 */
[----:B------:R-:W-:-:S04]  /*2520*/  USEL UR6, UR6, URZ, UP0 ;  /* 0x000000ff06067287 */ /* 0x000fc80008000000 */
[----:B------:R-:W-:Y:S01]  /*2530*/  ULEA UR6, UR6, UR4, 0x3 ;  /* 0x0000000406067291 */ /* 0x000fe2000f8e18ff */
[----:B------:R-:W-:-:S04]  /*2540*/  LOP3.LUT R2, R2, UR5, RZ, 0x3c, !PT ;  /* 0x0000000502027c12 */ /* 0x000fc8000f8e3cff */
[----:B------:R-:W-:Y:S01]  /*2550*/  SHF.L.U32 R2, R2, 0x1f, RZ ;  /* 0x0000001f02027819 */ /* 0x000fe200000006ff */
[----:B-1--4-:R-:W-:-:S07]  /*2560*/  IMAD.U32 R0, RZ, RZ, UR6 ;  /* 0x00000006ff007e24 */ /* 0x012fce000f8e00ff */
.L_x_39:
[----:B-1----:R1:W2:Y:S02]  /*2570*/  SYNCS.PHASECHK.TRANS64.TRYWAIT P0, [R0+URZ], R2 ;  /* 0x00000002000075a7 */ /* 0x0022a400080011ff */
[----:B--2---:R-:W-:Y:S05]  /*2580*/  @!P0 NANOSLEEP.SYNCS 0x989680 ;  /* 0x009896800000895d */ /* 0x004fea0003900000 */
[----:B------:R-:W2:Y:S02]  /*2590*/  @!P0 SYNCS.PHASECHK.TRANS64 P0, [R0+URZ], R2 ;  /* 0x00000002000085a7 */ /* 0x000ea400080010ff */
[----:B--2---:R-:W-:Y:S05]  /*25a0*/  @P0 EXIT ;  /* 0x000000000000094d */ /* 0x004fea0003800000 */
[----:B------:R-:W-:Y:S05]  /*25b0*/  BRA `(.L_x_39) ;  /* 0xfffffffc00ec7947 */ /* 0x000fea000383ffff */
.L_x_17:
[----:B------:R-:W-:-:S04]  /*25c0*/  UISETP.NE.AND UP1, UPT, UR37, URZ, UPT ;  /* 0x000000ff2500728c */ /* 0x000fc8000bf25270 */
[----:B------:R-:W-:-:S09]  /*25d0*/  UISETP.NE.OR UP1, UPT, UR8, 0x1, UP1 ;  /* 0x000000010800788c */ /* 0x000fd20008f25670 */
[----:B------:R-:W-:Y:S05]  /*25e0*/  BRA.U UP1, `(.L_x_40) ;  /* 0x0000000501487547 */ /* 0x000fea000b800000 */
[----:B------:R-:W-:Y:S01]  /*25f0*/  ISETP.NE.AND P2, PT, R2, RZ, PT ;  /* 0x000000ff0200720c */ /* 0x000fe20003f45270 */
[----:B------:R-:W-:Y:S01]  /*2600*/  IMAD.MOV.U32 R12, RZ, RZ, 0x1 ;  /* 0x00000001ff0c7424 */ /* 0x000fe200078e00ff */
[----:B------:R-:W-:Y:S02]  /*2610*/  CS2R R10, SRZ ;  /* 0x00000000000a7805 */ /* 0x000fe4000001ff00 */
[----:B------:R-:W-:Y:S01]  /*2620*/  CS2R R8, SRZ ;  /* 0x0000000000087805 */ /* 0x000fe2000001ff00 */
[----:B------:R-:W-:Y:S01]  /*2630*/  UMOV UR4, 0x400 ;  /* 0x0000040000047882 */ /* 0x000fe20000000000 */
[----:B------:R-:W-:Y:S01]  /*2640*/  UMOV UR6, URZ ;  /* 0x000000ff00067c82 */ /* 0x000fe20008000000 */
[----:B------:R-:W-:-:S12]  /*2650*/  ULEA UR37, UR37, UR4, 0x18 ;  /* 0x0000000425257291 */ /* 0x000fd8000f8ec0ff */
.L_x_44:
[----:B------:R-:W-:Y:S02]  /*2660*/  LEA R0, R8, UR37, 0x3 ;  /* 0x0000002508007c11 */ /* 0x000fe4000f8e18ff */
[----:B------:R-:W-:-:S03]  /*2670*/  SHF.L.U32 R4, R9, 0x1f, RZ ;  /* 0x0000001f09047819 */ /* 0x000fc600000006ff */
[----:B------:R-:W-:Y:S01]  /*2680*/  VIADD R5, R0, 0xf0 ;  /* 0x000000f000057836 */ /* 0x000fe20000000000 */
[----:B------:R-:W1:Y:S02]  /*2690*/  SYNCS.PHASECHK.TRANS64.TRYWAIT P0, [R0+URZ+0xe0], R4 ;  /* 0x0000e004000075a7 */ /* 0x000e6400080011ff */
[----:B-1----:R-:W-:Y:S05]  /*26a0*/  @!P0 BRA `(.L_x_41) ;  /* 0x0000005000ac8947 */ /* 0x002fea0003800000 */
.L_x_125:
[----:B------:R-:W-:Y:S01]  /*26b0*/  ULEA UR5, UR6, UR37, 0x3 ;  /* 0x0000002506057291 */ /* 0x000fe2000f8e18ff */
[----:B-1----:R-:W-:Y:S01]  /*26c0*/  PRMT R0, RZ, 0x654, R5 ;  /* 0x00000654ff007816 */ /* 0x002fe20000000005 */
[----:B------:R-:W-:Y:S01]  /*26d0*/  @!P2 IMAD.MOV.U32 R4, RZ, RZ, 0x10 ;  /* 0x00000010ff04a424 */ /* 0x000fe200078e00ff */
[----:B------:R-:W-:Y:S01]  /*26e0*/  SHF.L.U32 R5, R12, 0x1f, RZ ;  /* 0x0000001f0c057819 */ /* 0x000fe200000006ff */
[----:B------:R-:W-:Y:S01]  /*26f0*/  UIADD3 UR4, UPT, UPT, UR5, 0x80, URZ ;  /* 0x0000008005047890 */ /* 0x000fe2000fffe0ff */
[----:B------:R1:W-:Y:S05]  /*2700*/  SYNCS.ARRIVE.TRANS64.RED.A1T0 RZ, [R0+URZ], RZ ;  /* 0x000000ff00ff79a7 */ /* 0x0003ea00081004ff */
[----:B------:R-:W-:Y:S01]  /*2710*/  IMAD.U32 R6, RZ, RZ, UR4 ;  /* 0x00000004ff067e24 */ /* 0x000fe2000f8e00ff */
[----:B------:R-:W2:Y:S04]  /*2720*/  SYNCS.PHASECHK.TRANS64.TRYWAIT P0, [UR5+0x90], R5 ;  /* 0x00009005ff0075a7 */ /* 0x000ea80008001105 */
[----:B------:R-:W-:Y:S01]  /*2730*/  PRMT R6, R2, 0x654, R6 ;  /* 0x0000065402067816 */ /* 0x000fe20000000006 */
[----:B-12---:R-:W-:Y:S06]  /*2740*/  @!P0 BRA `(.L_x_42) ;  /* 0x0000005000988947 */ /* 0x006fec0003800000 */
.L_x_127:
[----:B------:R-:W-:Y:S01]  /*2750*/  ULEA UR4, UR6, UR37, 0x4 ;  /* 0x0000002506047291 */ /* 0x000fe2000f8e20ff */
[----:B------:R-:W-:Y:S01]  /*2760*/  SEL R3, R6, R3, !P2 ;  /* 0x0000000306037207 */ /* 0x000fe20005000000 */
[----:B------:R-:W-:Y:S01]  /*2770*/  UIADD3 UR5, UPT, UPT, UR5, 0x80, URZ ;  /* 0x0000008005057890 */ /* 0x000fe2000fffe0ff */
[----:B-1----:R-:W-:Y:S01]  /*2780*/  LEA R0, R11, UR37, 0x3 ;  /* 0x000000250b007c11 */ /* 0x002fe2000f8e18ff */
[----:B------:R-:W-:Y:S01]  /*2790*/  UIADD3 UR4, UPT, UPT, UR4, 0x110, URZ ;  /* 0x0000011004047890 */ /* 0x000fe2000fffe0ff */
[----:B------:R1:W-:Y:S01]  /*27a0*/  @!P2 SYNCS.ARRIVE.TRANS64.RED RZ, [R3+URZ], R4 ;  /* 0x0000000403ffa9a7 */ /* 0x0003e200080004ff */
[----:B------:R-:W-:Y:S01]  /*27b0*/  UIADD3 UR6, UPT, UPT, UR6, 0x1, URZ ;  /* 0x0000000106067890 */ /* 0x000fe2000fffe0ff */
[----:B------:R-:W-:-:S03]  /*27c0*/  VIADD R8, R8, 0x1 ;  /* 0x0000000108087836 */ /* 0x000fc60000000000 */
[----:B------:R-:W-:Y:S02]  /*27d0*/  UISETP.NE.AND UP0, UPT, UR6, 0x2, UPT ;  /* 0x000000020600788c */ /* 0x000fe4000bf05270 */
[----:B------:R-:W-:Y:S01]  /*27e0*/  ISETP.NE.AND P0, PT, R8, 0x2, PT ;  /* 0x000000020800780c */ /* 0x000fe20003f05270 */
[----:B------:R-:W-:Y:S06]  /*27f0*/  UGETNEXTWORKID.BROADCAST [UR4], [UR5] ;  /* 0x00000000040073ca */ /* 0x000fec0008000100 */
[----:B------:R-:W-:Y:S02]  /*2800*/  USEL UR4, URZ, 0x1, UP0 ;  /* 0x00000001ff047887 */ /* 0x000fe40008000000 */
[----:B------:R-:W-:-:S04]  /*2810*/  USEL UR6, UR6, URZ, UP0 ;  /* 0x000000ff06067287 */ /* 0x000fc80008000000 */
[----:B------:R-:W-:Y:S02]  /*2820*/  LOP3.LUT R12, R12, UR4, RZ, 0x3c, !PT ;  /* 0x000000040c0c7c12 */ /* 0x000fe4000f8e3cff */
[----:B-1----:R-:W-:-:S04]  /*2830*/  SHF.L.U32 R4, R10, 0x1f, RZ ;  /* 0x0000001f0a047819 */ /* 0x002fc800000006ff */
[----:B------:R-:W1:Y:S02]  /*2840*/  SYNCS.PHASECHK.TRANS64.TRYWAIT P1, [R0+URZ+0x80], R4 ;  /* 0x00008004000075a7 */ /* 0x000e6400080211ff */
[----:B-1----:R-:W-:Y:S05]  /*2850*/  @!P1 BRA `(.L_x_43) ;  /* 0x00000050006c9947 */ /* 0x002fea0003800000 */
.L_x_128:
[C---:B-1----:R-:W-:Y:S01]  /*2860*/  LEA R4, R11.reuse, UR37, 0x4 ;  /* 0x000000250b047c11 */ /* 0x042fe2000f8e20ff */
[----:B------:R-:W-:Y:S01]  /*2870*/  VIADD R0, R0, 0x90 ;  /* 0x0000009000007836 */ /* 0x000fe20000000000 */
[----:B------:R-:W-:Y:S01]  /*2880*/  SEL R8, R8, RZ, P0 ;  /* 0x000000ff08087207 */ /* 0x000fe20000000000 */
[----:B------:R-:W-:-:S03]  /*2890*/  VIADD R11, R11, 0x1 ;  /* 0x000000010b0b7836 */ /* 0x000fc60000000000 */
[----:B------:R-:W1:Y:S01]  /*28a0*/  LDS.128 R4, [R4+0x110] ;  /* 0x0001100004047984 */ /* 0x000e620000000c00 */
[----:B------:R-:W-:Y:S02]  /*28b0*/  PRMT R0, RZ, 0x654, R0 ;  /* 0x00000654ff007816 */ /* 0x000fe40000000000 */
[C---:B------:R-:W-:Y:S01]  /*28c0*/  ISETP.NE.AND P1, PT, R11.reuse, 0x2, PT ;  /* 0x000000020b00780c */ /* 0x040fe20003f25270 */
[----:B------:R-:W-:Y:S01]  /*28d0*/  @!PT LDS RZ, [RZ] ;  /* 0x00000000fffff984 */ /* 0x000fe20000000800 */
[----:B------:R-:W-:Y:S01]  /*28e0*/  @!PT LDS RZ, [RZ] ;  /* 0x00000000fffff984 */ /* 0x000fe20000000800 */
[----:B------:R-:W-:Y:S01]  /*28f0*/  @!PT LDS RZ, [RZ] ;  /* 0x00000000fffff984 */ /* 0x000fe20000000800 */
[----:B------:R-:W-:Y:S01]  /*2900*/  @!PT LDS RZ, [RZ] ;  /* 0x00000000fffff984 */ /* 0x000fe20000000800 */
[----:B------:R2:W-:Y:S06]  /*2910*/  MEMBAR.ALL.CTA ;  /* 0x0000000000007992 */ /* 0x0005ec0000008000 */
[----:B--2---:R-:W2:Y:S01]  /*2920*/  FENCE.VIEW.ASYNC.S ;  /* 0x00000000000073c6 */ /* 0x004ea20000000000 */
[----:B------:R-:W-:Y:S01]  /*2930*/  SEL R11, R11, RZ, P1 ;  /* 0x000000ff0b0b7207 */ /* 0x000fe20000800000 */
[----:B--2---:R2:W-:Y:S01]  /*2940*/  SYNCS.ARRIVE.TRANS64.RED.A1T0 RZ, [R0+URZ], RZ ;  /* 0x000000ff00ff79a7 */ /* 0x0045e200081004ff */
[----:B-1----:R-:W-:-:S02]  /*2950*/  LOP3.LUT P3, RZ, R6, 0x1, RZ, 0xc0, !PT ;  /* 0x0000000106ff7812 */ /* 0x002fc4000786c0ff */
[----:B------:R-:W-:-:S04]  /*2960*/  SEL R4, RZ, 0x1, P1 ;  /* 0x00000001ff047807 */ /* 0x000fc80000800000 */
[----:B------:R-:W-:Y:S02]  /*2970*/  LOP3.LUT R10, R10, R4, RZ, 0x3c, !PT ;  /* 0x000000040a0a7212 */ /* 0x000fe400078e3cff */
[----:B--2---:R-:W-:-:S04]  /*2980*/  SEL R0, RZ, 0x1, P0 ;  /* 0x00000001ff007807 */ /* 0x004fc80000000000 */
[----:B------:R-:W-:Y:S01]  /*2990*/  LOP3.LUT R9, R9, R0, RZ, 0x3c, !PT ;  /* 0x0000000009097212 */ /* 0x000fe200078e3cff */
[----:B------:R-:W-:Y:S06]  /*29a0*/  @P3 BRA `(.L_x_44) ;  /* 0xfffffffc002c3947 */ /* 0x000fec000383ffff */
[----:B------:R-:W-:Y:S01]  /*29b0*/  ULEA UR5, UR6, UR37, 0x3 ;  /* 0x0000002506057291 */ /* 0x000fe2000f8e18ff */
[----:B------:R-:W-:-:S08]  /*29c0*/  SHF.L.U32 R2, R12, 0x1f, RZ ;  /* 0x0000001f0c027819 */ /* 0x000fd000000006ff */
[----:B------:R-:W1:Y:S02]  /*29d0*/  SYNCS.PHASECHK.TRANS64 P0, [UR5+0x90], R2 ;  /* 0x00009002ff0075a7 */ /* 0x000e640008001005 */
[----:B-1----:R-:W-:Y:S05]  /*29e0*/  @P0 BRA `(.L_x_45) ;  /* 0x0000000000080947 */ /* 0x002fea0003800000 */
[----:B------:R-:W1:Y:S02]  /*29f0*/  SYNCS.PHASECHK.TRANS64.TRYWAIT P0, [UR5+0x90], R2 ;  /* 0x00009002ff0075a7 */ /* 0x000e640008001105 */
[----:B-1----:R-:W-:Y:S05]  /*2a00*/  @!P0 BRA `(.L_x_46) ;  /* 0x0000005000148947 */ /* 0x002fea0003800000 */
.L_x_45:
[----:B------:R-:W-:-:S04]  /*2a10*/  UIADD3 UR4, UPT, UPT, UR6, 0x1, URZ ;  /* 0x0000000106047890 */ /* 0x000fc8000fffe0ff */
[----:B------:R-:W-:-:S04]  /*2a20*/  UISETP.NE.AND UP0, UPT, UR4, 0x2, UPT ;  /* 0x000000020400788c */ /* 0x000fc8000bf05270 */
[----:B------:R-:W-:Y:S02]  /*2a30*/  USEL UR7, URZ, 0x1, UP0 ;  /* 0x00000001ff077887 */ /* 0x000fe40008000000 */
[----:B------:R-:W-:-:S04]  /*2a40*/  USEL UR4, UR4, URZ, UP0 ;  /* 0x000000ff04047287 */ /* 0x000fc80008000000 */
[----:B------:R-:W-:Y:S01]  /*2a50*/  ULEA UR4, UR4, UR37, 0x3 ;  /* 0x0000002504047291 */ /* 0x000fe2000f8e18ff */
[----:B-1----:R-:W-:-:S04]  /*2a60*/  LOP3.LUT R2, R12, UR7, RZ, 0x3c, !PT ;  /* 0x000000070c027c12 */ /* 0x002fc8000f8e3cff */
[----:B------:R-:W-:-:S04]  /*2a70*/  SHF.L.U32 R0, R2, 0x1f, RZ ;  /* 0x0000001f02007819 */ /* 0x000fc800000006ff */
[----:B------:R-:W1:Y:S02]  /*2a80*/  SYNCS.PHASECHK.TRANS64 P0, [UR4+0x90], R0 ;  /* 0x00009000ff0075a7 */ /* 0x000e640008001004 */
[----:B-1----:R-:W-:Y:S05]  /*2a90*/  @P0 EXIT ;  /* 0x000000000000094d */ /* 0x002fea0003800000 */
[----:B------:R-:W-:Y:S02]  /*2aa0*/  SHF.L.U32 R2, R2, 0x1f, RZ ;  /* 0x0000001f02027819 */ /* 0x000fe400000006ff */
[----:B------:R-:W-:-:S07]  /*2ab0*/  MOV R0, UR4 ;  /* 0x0000000400007c02 */ /* 0x000fce0008000f00 */
.L_x_47:
[----:B-1----:R1:W2:Y:S02]  /*2ac0*/  SYNCS.PHASECHK.TRANS64.TRYWAIT P0, [R0+URZ+0x90], R2 ;  /* 0x00009002000075a7 */ /* 0x0022a400080011ff */
[----:B--2---:R-:W-:Y:S05]  /*2ad0*/  @!P0 NANOSLEEP.SYNCS 0x989680 ;  /* 0x009896800000895d */ /* 0x004fea0003900000 */
[----:B------:R-:W2:Y:S02]  /*2ae0*/  @!P0 SYNCS.PHASECHK.TRANS64 P0, [R0+URZ+0x90], R2 ;  /* 0x00009002000085a7 */ /* 0x000ea400080010ff */
[----:B--2---:R-:W-:Y:S05]  /*2af0*/  @P0 EXIT ;  /* 0x000000000000094d */ /* 0x004fea0003800000 */
[----:B------:R-:W-:Y:S05]  /*2b00*/  BRA `(.L_x_47) ;  /* 0xfffffffc00ec7947 */ /* 0x000fea000383ffff */
.L_x_40:
[----:B------:R-:W-:-:S09]  /*2b10*/  UISETP.NE.AND UP1, UPT, UR8, URZ, UPT ;  /* 0x000000ff0800728c */ /* 0x000fd2000bf25270 */
[----:B------:R-:W-:Y:S05]  /*2b20*/  BRA.U UP1, `(.L_x_48) ;  /* 0x0000001101207547 */ /* 0x000fea000b800000 */
[----:B------:R-:W-:Y:S01]  /*2b30*/  UMOV UR4, 0x40 ;  /* 0x0000004000047882 */ /* 0x000fe20000000000 */
[----:B------:R-:W-:Y:S01]  /*2b40*/  NOP ;  /* 0x0000000000007918 */ /* 0x000fe20000000000 */
[----:B------:R-:W-:Y:S01]  /*2b50*/  ULEA UR4, UR37, UR4, 0x18 ;  /* 0x0000000425047291 */ /* 0x000fe2000f8ec0ff */
[----:B------:R-:W-:Y:S02]  /*2b60*/  UMOV UR5, 0x400 ;  /* 0x0000040000057882 */ /* 0x000fe40000000000 */
[----:B------:R-:W-:-:S06]  /*2b70*/  ULEA UR37, UR37, UR5, 0x18 ;  /* 0x0000000525257291 */ /* 0x000fcc000f8ec0ff */
[----:B------:R-:W1:Y:S02]  /*2b80*/  LDS.U8 R0, [UR4+0x1c] ;  /* 0x00001c04ff007984 */ /* 0x000e640008000000 */
[----:B-1----:R-:W-:-:S13]  /*2b90*/  ISETP.NE.AND P0, PT, R0, RZ, PT ;  /* 0x000000ff0000720c */ /* 0x002fda0003f05270 */
[----:B------:R-:W-:Y:S05]  /*2ba0*/  @P0 BRA `(.L_x_49) ;  /* 0x0000000000580947 */ /* 0x000fea0003800000 */
[----:B------:R-:W-:-:S13]  /*2bb0*/  ELECT P0, URZ, PT ;  /* 0x0000000000ff782f */ /* 0x000fda0003800000 */
[----:B------:R-:W-:Y:S05]  /*2bc0*/  @!P0 BRA `(.L_x_50) ;  /* 0x0000000000608947 */ /* 0x000fea0003800000 */
[----:B------:R-:W-:Y:S01]  /*2bd0*/  UMOV UR5, 0x10 ;  /* 0x0000001000057882 */ /* 0x000fe20000000000 */
[----:B------:R-:W-:Y:S01]  /*2be0*/  HFMA2 R0, -RZ, RZ, 0, 5.9604644775390625e-08 ;  /* 0x00000001ff007431 */ /* 0x000fe200000001ff */
[----:B------:R-:W-:-:S03]  /*2bf0*/  MOV R2, 0xffff ;  /* 0x0000ffff00027802 */ /* 0x000fc60000000f00 */
[----:B------:R-:W-:Y:S04]  /*2c00*/  DEPBAR.LE SB1, 0x36 ;  /* 0x00009d800000791a */ /* 0x000fe80000000000 */
[----:B------:R-:W1:Y:S02]  /*2c10*/  UTCATOMSWS.FIND_AND_SET.ALIGN UP0, UR5, UR5 ;  /* 0x00000005000575e3 */ /* 0x000e640008000800 */
[----:B-1----:R-:W-:Y:S01]  /*2c20*/  MOV R3, UR5 ;  /* 0x0000000500037c02 */ /* 0x002fe20008000f00 */
[----:B------:R-:W-:Y:S06]  /*2c30*/  BRA.U UP0, `(.L_x_51) ;  /* 0x0000000100187547 */ /* 0x000fec000b800000 */
.L_x_52:
[----:B------:R-:W-:Y:S05]  /*2c40*/  NANOSLEEP 0x64 ;  /* 0x000000640000795d */ /* 0x000fea0003800000 */
[----:B------:R-:W-:-:S05]  /*2c50*/  UMOV UR5, 0x10 ;  /* 0x0000001000057882 */ /* 0x000fca0000000000 */
[----:B------:R-:W-:Y:S04]  /*2c60*/  DEPBAR.LE SB1, 0x36 ;  /* 0x00009d800000791a */ /* 0x000fe80000000000 */
[----:B------:R-:W1:Y:S02]  /*2c70*/  UTCATOMSWS.FIND_AND_SET.ALIGN UP0, UR5, UR5 ;  /* 0x00000005000575e3 */ /* 0x000e640008000800 */
[----:B-1----:R-:W-:Y:S01]  /*2c80*/  MOV R3, UR5 ;  /* 0x0000000500037c02 */ /* 0x002fe20008000f00 */
[----:B------:R-:W-:Y:S05]  /*2c90*/  BRA.U !UP0, `(.L_x_52) ;  /* 0xfffffffd08e87547 */ /* 0x000fea000b83ffff */
.L_x_51:
[-C--:B------:R-:W-:Y:S02]  /*2ca0*/  SHF.L.U32 R2, R2, R3.reuse, RZ ;  /* 0x0000000302027219 */ /* 0x080fe400000006ff */
[----:B------:R-:W-:Y:S01]  /*2cb0*/  SHF.L.U32 R0, R0, R3, RZ ;  /* 0x0000000300007219 */ /* 0x000fe200000006ff */
[----:B------:R-:W-:Y:S02]  /*2cc0*/  IMAD.SHL.U32 R3, R3, 0x20, RZ ;  /* 0x0000002003037824 */ /* 0x000fe400078e00ff */
[----:B------:R1:W-:Y:S04]  /*2cd0*/  ATOMS.OR RZ, [UR4+0x14], R2 ;  /* 0x00001402ffff798c */ /* 0x0003e8000b000004 */
[----:B------:R1:W-:Y:S04]  /*2ce0*/  ATOMS.OR RZ, [UR4+0x18], R0 ;  /* 0x00001800ffff798c */ /* 0x0003e8000b000004 */
[----:B------:R1:W-:Y:S01]  /*2cf0*/  STS [UR37+0x130], R3 ;  /* 0x00013003ff007988 */ /* 0x0003e20008000825 */
[----:B------:R-:W-:Y:S05]  /*2d00*/  BRA `(.L_x_50) ;  /* 0x0000000000107947 */ /* 0x000fea0003800000 */
.L_x_49:
[----:B------:R-:W-:Y:S02]  /*2d10*/  MOV R0, 0xffffffff ;  /* 0xffffffff00007802 */ /* 0x000fe40000000f00 */
[----:B------:R-:W-:-:S03]  /*2d20*/  MOV R2, 0x2d50 ;  /* 0x00002d5000027802 */ /* 0x000fc60000000f00 */
[----:B------:R1:W-:Y:S04]  /*2d30*/  STS [UR37+0x130], R0 ;  /* 0x00013000ff007988 */ /* 0x0003e80008000825 */
[----:B-1-3-5:R-:W-:Y:S05]  /*2d40*/  CALL.REL.NOINC `($__internal_1_$__cuda_sm10x_tcgen05_guardrail_trap_phase_invalid_during_alloc) ;  /* 0x0000005000e87944 */ /* 0x02afea0003c00000 */
.L_x_50:
[----:B------:R-:W-:Y:S05]  /*2d50*/  WARPSYNC.ALL ;  /* 0x0000000000007948 */ /* 0x000fea0003800000 */
[----:B------:R-:W2:Y:S01]  /*2d60*/  S2UR UR5, SR_CgaCtaId ;  /* 0x00000000000579c3 */ /* 0x000ea20000008800 */
[----:B------:R-:W-:Y:S01]  /*2d70*/  UMOV UR4, 0x400 ;  /* 0x0000040000047882 */ /* 0x000fe20000000000 */
[----:B------:R-:W-:-:S06]  /*2d80*/  NOP ;  /* 0x0000000000007918 */ /* 0x000fcc0000000000 */
[----:B------:R-:W-:Y:S06]  /*2d90*/  BAR.ARV 0x6, 0xa0 ;  /* 0x0182800000007b1d */ /* 0x000fec0000002000 */
[----:B------:R-:W4:Y:S01]  /*2da0*/  LDCU UR7, c[0x0][0x38c] ;  /* 0x00007180ff0777ac */ /* 0x000f220008000800 */
[----:B------:R-:W-:Y:S01]  /*2db0*/  IMAD.MOV.U32 R11, RZ, RZ, 0x1 ;  /* 0x00000001ff0b7424 */ /* 0x000fe200078e00ff */
[----:B------:R-:W-:Y:S01]  /*2dc0*/  CS2R R8, SRZ ;  /* 0x0000000000087805 */ /* 0x000fe2000001ff00 */
[----:B------:R-:W-:Y:S01]  /*2dd0*/  IMAD.MOV.U32 R10, RZ, RZ, RZ ;  /* 0x000000ffff0a7224 */ /* 0x000fe200078e00ff */
[----:B------:R-:W3:Y:S01]  /*2de0*/  LDCU UR6, c[0x0][0x38c] ;  /* 0x00007180ff0677ac */ /* 0x000ee20008000800 */
[----:B------:R-:W-:Y:S01]  /*2df0*/  UMOV UR14, URZ ;  /* 0x000000ff000e7c82 */ /* 0x000fe20008000000 */
[----:B------:R-:W-:Y:S01]  /*2e00*/  UMOV UR13, URZ ;  /* 0x000000ff000d7c82 */ /* 0x000fe20008000000 */
[----:B--2---:R-:W-:Y:S01]  /*2e10*/  ULEA UR5, UR5, UR4, 0x18 ;  /* 0x0000000405057291 */ /* 0x004fe2000f8ec0ff */
[----:B------:R-:W-:Y:S01]  /*2e20*/  UMOV UR32, 0x0 ;  /* 0x0000000000207882 */ /* 0x000fe20000000000 */
[----:B------:R-:W-:-:S02]  /*2e30*/  UMOV UR33, 0x8110010 ;  /* 0x0811001000217882 */ /* 0x000fc40000000000 */
[----:B------:R-:W-:Y:S02]  /*2e40*/  UIADD3 UR9, UPT, UPT, UR5, 0x6400, URZ ;  /* 0x0000640005097890 */ /* 0x000fe4000fffe0ff */
[----:B------:R-:W-:Y:S02]  /*2e50*/  UIADD3 UR15, UPT, UPT, UR5, 0x26400, URZ ;  /* 0x00026400050f7890 */ /* 0x000fe4000fffe0ff */
[----:B----4-:R-:W-:Y:S01]  /*2e60*/  UIADD3 UR7, UPT, UPT, UR7, 0x7f, URZ ;  /* 0x0000007f07077890 */ /* 0x010fe2000fffe0ff */
[----:B-1----:R-:W1:Y:S01]  /*2e70*/  LDS R0, [UR5+0x130] ;  /* 0x00013005ff007984 */ /* 0x002e620008000800 */
[----:B------:R-:W-:Y:S02]  /*2e80*/  USHF.R.U32.HI UR9, URZ, 0x4, UR9 ;  /* 0x00000004ff097899 */ /* 0x000fe40008011609 */
[----:B------:R-:W-:Y:S02]  /*2e90*/  USHF.R.S32.HI UR4, URZ, 0x1f, UR7 ;  /* 0x0000001fff047899 */ /* 0x000fe40008011407 */
[----:B------:R-:W-:-:S02]  /*2ea0*/  USHF.R.U32.HI UR15, URZ, 0x4, UR15 ;  /* 0x00000004ff0f7899 */ /* 0x000fc4000801160f */
[----:B------:R-:W-:Y:S02]  /*2eb0*/  ULEA.HI UR4, UR4, UR7, URZ, 0x7 ;  /* 0x0000000704047291 */ /* 0x000fe4000f8f38ff */
[----:B------:R-:W-:Y:S02]  /*2ec0*/  ULOP3.LUT UR9, UR9, 0x3fff, URZ, 0xc0, !UPT ;  /* 0x00003fff09097892 */ /* 0x000fe4000f8ec0ff */
[----:B------:R-:W-:Y:S01]  /*2ed0*/  USHF.R.S32.HI UR4, URZ, 0x7, UR4 ;  /* 0x00000007ff047899 */ /* 0x000fe20008011404 */
[----:B------:R-:W-:Y:S01]  /*2ee0*/  UMOV UR30, 0x0 ;  /* 0x00000000001e7882 */ /* 0x000fe20000000000 */
[----:B------:R-:W-:Y:S02]  /*2ef0*/  UMOV UR31, 0x8110010 ;  /* 0x08110010001f7882 */ /* 0x000fe40000000000 */
[----:B------:R-:W-:Y:S01]  /*2f00*/  UISETP.LT.AND UP0, UPT, UR4, 0x1, UPT ;  /* 0x000000010400788c */ /* 0x000fe2000bf01270 */
[----:B------:R-:W-:Y:S01]  /*2f10*/  UMOV UR28, 0x0 ;  /* 0x00000000001c7882 */ /* 0x000fe20000000000 */
[----:B------:R-:W-:-:S02]  /*2f20*/  UMOV UR29, 0x8110010 ;  /* 0x08110010001d7882 */ /* 0x000fc40000000000 */
[----:B------:R-:W-:Y:S01]  /*2f30*/  USEL UR8, UR4, 0x1, !UP0 ;  /* 0x0000000104087887 */ /* 0x000fe2000c000000 */
[----:B------:R-:W-:Y:S01]  /*2f40*/  UMOV UR26, 0x0 ;  /* 0x00000000001a7882 */ /* 0x000fe20000000000 */
[----:B------:R-:W-:Y:S01]  /*2f50*/  UMOV UR27, 0x8110010 ;  /* 0x08110010001b7882 */ /* 0x000fe20000000000 */
[----:B------:R-:W-:Y:S01]  /*2f60*/  UMOV UR24, 0x0 ;  /* 0x0000000000187882 */ /* 0x000fe20000000000 */
[----:B------:R-:W-:Y:S01]  /*2f70*/  UMOV UR25, 0x8110010 ;  /* 0x0811001000197882 */ /* 0x000fe20000000000 */
[----:B------:R-:W-:Y:S01]  /*2f80*/  UMOV UR22, 0x0 ;  /* 0x0000000000167882 */ /* 0x000fe20000000000 */
[----:B------:R-:W-:Y:S01]  /*2f90*/  UMOV UR23, 0x8110010 ;  /* 0x0811001000177882 */ /* 0x000fe20000000000 */
[----:B------:R-:W-:Y:S02]  /*2fa0*/  ULOP3.LUT UR15, UR15, 0x3fff, URZ, 0xc0, !UPT ;  /* 0x00003fff0f0f7892 */ /* 0x000fe4000f8ec0ff */
[----:B------:R-:W-:Y:S02]  /*2fb0*/  ULOP3.LUT UR9, UR9, 0x10000, URZ, 0xfc, !UPT ;  /* 0x0001000009097892 */ /* 0x000fe4000f8efcff */
[----:B------:R-:W-:-:S02]  /*2fc0*/  UIADD3 UR8, UPT, UPT, -UR8, URZ, URZ ;  /* 0x000000ff08087290 */ /* 0x000fc4000fffe1ff */
[----:B---3--:R-:W-:Y:S01]  /*2fd0*/  UISETP.GE.AND UP3, UPT, UR6, 0x1, UPT ;  /* 0x000000010600788c */ /* 0x008fe2000bf66270 */
[----:B------:R-:W-:Y:S01]  /*2fe0*/  UMOV UR20, 0x0 ;  /* 0x0000000000147882 */ /* 0x000fe20000000000 */
[----:B------:R-:W-:Y:S01]  /*2ff0*/  UMOV UR21, 0x8110010 ;  /* 0x0811001000157882 */ /* 0x000fe20000000000 */
[----:B------:R-:W-:Y:S01]  /*3000*/  UMOV UR18, 0x0 ;  /* 0x0000000000127882 */ /* 0x000fe20000000000 */
[----:B------:R-:W-:Y:S01]  /*3010*/  UMOV UR19, 0x8110010 ;  /* 0x0811001000137882 */ /* 0x000fe20000000000 */
[----:B-1----:R-:W-:-:S15]  /*3020*/  R2UR UR16, R0 ;  /* 0x00000000001072ca */ /* 0x002fde00000e0000 */
.L_x_59:
[----:B------:R-:W-:Y:S02]  /*3030*/  LEA R0, R10, UR5, 0x3 ;  /* 0x000000050a007c11 */ /* 0x000fe4000f8e18ff */
[----:B------:R-:W-:Y:S02]  /*3040*/  SHF.L.U32 R2, R9, 0x1f, RZ ;  /* 0x0000001f09027819 */ /* 0x000fe400000006ff */
[----:B------:R-:W-:Y:S01]  /*3050*/  PLOP3.LUT P0, PT, PT, PT, UP3, 0x80, 0x8 ;  /* 0x000000000008781c */ /* 0x000fe20003f0f038 */
[----:B------:R-:W-:Y:S01]  /*3060*/  VIADD R3, R0, 0x90 ;  /* 0x0000009000037836 */ /* 0x000fe20000000000 */
[----:B-1----:R-:W1:Y:S02]  /*3070*/  SYNCS.PHASECHK.TRANS64.TRYWAIT P1, [R0+URZ+0x80], R2 ;  /* 0x00008002000075a7 */ /* 0x002e6400080211ff */
[----:B-1-3--:R-:W-:Y:S09]  /*3080*/  @!P1 BRA `(.L_x_53) ;  /* 0x00000048008c9947 */ /* 0x00aff20003800000 */
.L_x_130:
[----:B------:R-:W-:Y:S01]  /*3090*/  LEA R4, R10, UR5, 0x4 ;  /* 0x000000050a047c11 */ /* 0x000fe2000f8e20ff */
[----:B------:R-:W-:Y:S01]  /*30a0*/  @UP3 ULEA UR7, UR13, UR5, 0x3 ;  /* 0x000000050d073291 */ /* 0x000fe2000f8e18ff */
[----:B------:R-:W-:Y:S01]  /*30b0*/  PLOP3.LUT P2, PT, PT, PT, PT, 0x80, 0x8 ;  /* 0x000000000008781c */ /* 0x000fe20003f4f070 */
[----:B------:R-:W-:Y:S01]  /*30c0*/  ULEA UR6, UR14, UR5, 0x3 ;  /* 0x000000050e067291 */ /* 0x000fe2000f8e18ff */
[----:B------:R-:W-:Y:S02]  /*30d0*/  PRMT R3, RZ, 0x654, R3 ;  /* 0x00000654ff037816 */ /* 0x000fe40000000003 */
[----:B------:R-:W2:Y:S01]  /*30e0*/  LDS.128 R4, [R4+0x110] ;  /* 0x0001100004047984 */ /* 0x000ea20000000c00 */
[----:B-1----:R-:W-:Y:S02]  /*30f0*/  @P0 SHF.L.U32 R2, R8, 0x1f, RZ ;  /* 0x0000001f08020819 */ /* 0x002fe400000006ff */
[----:B------:R-:W-:Y:S01]  /*3100*/  SHF.L.U32 R0, R11, 0x1f, RZ ;  /* 0x0000001f0b007819 */ /* 0x000fe200000006ff */
[----:B------:R-:W-:Y:S01]  /*3110*/  @!PT LDS RZ, [RZ] ;  /* 0x00000000fffff984 */ /* 0x000fe20000000800 */
[----:B------:R-:W-:Y:S01]  /*3120*/  @!PT LDS RZ, [RZ] ;  /* 0x00000000fffff984 */ /* 0x000fe20000000800 */
[----:B------:R-:W-:Y:S01]  /*3130*/  @!PT LDS RZ, [RZ] ;  /* 0x00000000fffff984 */ /* 0x000fe20000000800 */
[----:B------:R-:W-:Y:S01]  /*3140*/  @!PT LDS RZ, [RZ] ;  /* 0x00000000fffff984 */ /* 0x000fe20000000800 */
[----:B------:R1:W-:Y:S06]  /*3150*/  MEMBAR.ALL.CTA ;  /* 0x0000000000007992 */ /* 0x0003ec0000008000 */
[----:B-1----:R-:W1:Y:S02]  /*3160*/  FENCE.VIEW.ASYNC.S ;  /* 0x00000000000073c6 */ /* 0x002e640000000000 */
[----:B-1----:R1:W-:Y:S01]  /*3170*/  SYNCS.ARRIVE.TRANS64.RED.A1T0 RZ, [R3+URZ], RZ ;  /* 0x000000ff03ff79a7 */ /* 0x0023e200081004ff */
[----:B------:R1:W3:Y:S01]  /*3180*/  @P0 SYNCS.PHASECHK.TRANS64.TRYWAIT P2, [UR7], R2 ;  /* 0x00000002ff0005a7 */ /* 0x0002e20008041107 */
[----:B------:R-:W-:Y:S01]  /*3190*/  ULEA UR7, UR14, UR16, 0x6 ;  /* 0x000000100e077291 */ /* 0x000fe2000f8e30ff */
[----:B--2---:R-:W-:Y:S01]  /*31a0*/  LOP3.LUT P1, RZ, R6, 0x1, RZ, 0xc0, !PT ;  /* 0x0000000106ff7812 */ /* 0x004fe2000782c0ff */
[----:B------:R-:W2:Y:S02]  /*31b0*/  SYNCS.PHASECHK.TRANS64.TRYWAIT P0, [UR6+0xc0], R0 ;  /* 0x0000c000ff0075a7 */ /* 0x000ea40008001106 */
[----:B-123--:R-:W-:Y:S10]  /*31c0*/  @!P0 BRA `(.L_x_54) ;  /* 0x0000004800508947 */ /* 0x00eff40003800000 */
.L_x_132:
[----:B------:R-:W-:Y:S01]  /*31d0*/  IADD3 R10, PT, PT, R10, 0x1, RZ ;  /* 0x000000010a0a7810 */ /* 0x000fe20007ffe0ff */
[----:B------:R-:W-:Y:S06]  /*31e0*/  BRA.U !UP3, `(.L_x_55) ;  /* 0x000000050b107547 */ /* 0x000fec000b800000 */
[----:B------:R-:W-:Y:S01]  /*31f0*/  UPLOP3.LUT UP4, UPT, UPT, UPT, UPT, 0x40, 0x4 ;  /* 0x000000000004789c */ /* 0x000fe20003f8e870 */
[----:B------:R-:W-:Y:S01]  /*3200*/  UMOV UR12, UR8 ;  /* 0x00000008000c7c82 */ /* 0x000fe20008000000 */
[----:B------:R-:W-:Y:S01]  /*3210*/  UMOV UR11, UR4 ;  /* 0x00000004000b7c82 */ /* 0x000fe20008000000 */
[----:B------:R-:W-:-:S08]  /*3220*/  UMOV UR17, UR13 ;  /* 0x0000000d00117c82 */ /* 0x000fd00008000000 */
.L_x_58:
[----:B------:R-:W-:Y:S02]  /*3230*/  UIADD3 UR12, UPT, UPT, UR12, 0x1, URZ ;  /* 0x000000010c0c7890 */ /* 0x000fe4000fffe0ff */
[----:B--2---:R-:W-:Y:S02]  /*3240*/  ULEA UR10, UR17, UR5, 0x3 ;  /* 0x00000005110a7291 */ /* 0x004fe4000f8e18ff */
[----:B------:R-:W-:Y:S01]  /*3250*/  UISETP.NE.AND UP0, UPT, UR12, URZ, UPT ;  /* 0x000000ff0c00728c */ /* 0x000fe2000bf05270 */
[----:B---3--:R-:W-:Y:S10]  /*3260*/  @P2 BRA `(.L_x_56) ;  /* 0x00000000000c2947 */ /* 0x008ff40003800000 */
[----:B-1----:R-:W-:Y:S04]  /*3270*/  SHF.L.U32 R2, R8, 0x1f, RZ ;  /* 0x0000001f08027819 */ /* 0x002fe800000006ff */
[----:B------:R-:W1:Y:S02]  /*3280*/  SYNCS.PHASECHK.TRANS64.TRYWAIT P0, [UR10], R2 ;  /* 0x00000002ff0075a7 */ /* 0x000e64000800110a */
[----:B-1----:R-:W-:Y:S05]  /*3290*/  @!P0 BRA `(.L_x_57) ;  /* 0x0000004800348947 */ /* 0x002fea0003800000 */
.L_x_56:
[----:B------:R-:W-:Y:S01]  /*32a0*/  UISETP.NE.AND UP1, UPT, UR11, 0x1, UPT ;  /* 0x000000010b00788c */ /* 0x000fe2000bf25270 */
[----:B------:R-:W-:Y:S01]  /*32b0*/  PLOP3.LUT P2, PT, PT, PT, PT, 0x80, 0x8 ;  /* 0x000000000008781c */ /* 0x000fe20003f4f070 */
[----:B------:R-:W-:Y:S02]  /*32c0*/  UIADD3 UR13, UPT, UPT, UR17, 0x1, URZ ;  /* 0x00000001110d7890 */ /* 0x000fe4000fffe0ff */
[----:B------:R-:W-:Y:S02]  /*32d0*/  ULEA UR64, UR17, UR15, 0xa ;  /* 0x0000000f11407291 */ /* 0x000fe4000f8e50ff */
[----:B------:R-:W-:Y:S01]  /*32e0*/  UISETP.NE.AND UP2, UPT, UR13, 0x4, UPT ;  /* 0x000000040d00788c */ /* 0x000fe2000bf45270 */
[----:B------:R-:W-:Y:S01]  /*32f0*/  PLOP3.LUT P0, PT, PT, PT, UP1, 0x80, 0x8 ;  /* 0x000000000008781c */ /* 0x000fe20003f0f018 */
[----:B------:R-:W-:Y:S02]  /*3300*/  ULEA UR62, UR17, UR9, 0xb ;  /* 0x00000009113e7291 */ /* 0x000fe4000f8e58ff */
[----:B------:R-:W-:Y:S02]  /*3310*/  USEL UR35, URZ, 0x1, UP2 ;  /* 0x00000001ff237887 */ /* 0x000fe40009000000 */
[----:B------:R-:W-:Y:S02]  /*3320*/  USEL UR13, UR13, URZ, UP2 ;  /* 0x000000ff0d0d7287 */ /* 0x000fe40009000000 */
[----:B------:R-:W-:Y:S02]  /*3330*/  UIADD3 UR60, UPT, UPT, UR64, 0x80, URZ ;  /* 0x00000080403c7890 */ /* 0x000fe4000fffe0ff */
[----:B------:R-:W-:Y:S01]  /*3340*/  @UP1 ULEA UR34, UR13, UR5, 0x3 ;  /* 0x000000050d221291 */ /* 0x000fe2000f8e18ff */
[----:B------:R-:W-:Y:S01]  /*3350*/  LOP3.LUT R8, R8, UR35, RZ, 0x3c, !PT ;  /* 0x0000002308087c12 */ /* 0x000fe2000f8e3cff */
[----:B------:R-:W-:Y:S02]  /*3360*/  UIADD3 UR58, UPT, UPT, UR62, 0x2, URZ ;  /* 0x000000023e3a7890 */ /* 0x000fe4000fffe0ff */
[----:B------:R-:W-:Y:S01]  /*3370*/  UIADD3 UR56, UPT, UPT, UR64, 0x100, URZ ;  /* 0x0000010040387890 */ /* 0x000fe2000fffe0ff */
[----:B-1----:R-:W-:Y:S01]  /*3380*/  @P0 SHF.L.U32 R0, R8, 0x1f, RZ ;  /* 0x0000001f08000819 */ /* 0x002fe200000006ff */
[----:B------:R-:W-:Y:S02]  /*3390*/  UIADD3 UR54, UPT, UPT, UR62, 0x4, URZ ;  /* 0x000000043e367890 */ /* 0x000fe4000fffe0ff */
[----:B------:R-:W-:Y:S01]  /*33a0*/  UIADD3 UR52, UPT, UPT, UR64, 0x180, URZ ;  /* 0x0000018040347890 */ /* 0x000fe2000fffe0ff */
[----:B------:R2:W3:Y:S01]  /*33b0*/  @P0 SYNCS.PHASECHK.TRANS64.TRYWAIT P2, [UR34], R0 ;  /* 0x00000000ff0005a7 */ /* 0x0004e20008041122 */
[----:B------:R-:W-:Y:S02]  /*33c0*/  UIADD3 UR50, UPT, UPT, UR62, 0x6, URZ ;  /* 0x000000063e327890 */ /* 0x000fe4000fffe0ff */
        /* <DEDUP_REMOVED lines=9> */
[----:B------:R-:W-:Y:S01]  /*3460*/  UIADD3 UR11, UPT, UPT, UR11, -0x1, URZ ;  /* 0xffffffff0b0b7890 */ /* 0x000fe2000fffe0ff */
[----:B------:R-:W-:Y:S01]  /*3470*/  UMOV UR65, 0x40004040 ;  /* 0x4000404000417882 */ /* 0x000fe20000000000 */
[----:B------:R-:W-:Y:S01]  /*3480*/  UMOV UR63, 0x40004040 ;  /* 0x40004040003f7882 */ /* 0x000fe20000000000 */
[----:B------:R-:W-:Y:S01]  /*3490*/  UMOV UR61, 0x40004040 ;  /* 0x40004040003d7882 */ /* 0x000fe20000000000 */
[----:B------:R2:W-:Y:S01]  /*34a0*/  UTCHMMA gdesc[UR62], gdesc[UR64], tmem[UR7], tmem[UR32], idesc[UR33], UP4 ;  /* 0x00ff20403e0075ea */ /* 0x0005e2000a000007 */
[----:B------:R-:W-:Y:S01]  /*34b0*/  UPLOP3.LUT UP4, UPT, UPT, UPT, UPT, 0x80, 0x8 ;  /* 0x000000000008789c */ /* 0x000fe20003f8f070 */
[----:B------:R-:W-:Y:S01]  /*34c0*/  UMOV UR59, 0x40004040 ;  /* 0x40004040003b7882 */ /* 0x000fe20000000000 */
[----:B------:R-:W-:Y:S01]  /*34d0*/  UMOV UR57, 0x40004040 ;  /* 0x4000404000397882 */ /* 0x000fe20000000000 */
[----:B------:R2:W-:Y:S01]  /*34e0*/  UTCHMMA gdesc[UR58], gdesc[UR60], tmem[UR7], tmem[UR30], idesc[UR31], UPT ;  /* 0x00ff1e3c3a0075ea */ /* 0x0005e2000b800007 */
        /* <DEDUP_REMOVED lines=14> */
[----:B------:R-:W-:Y:S01]  /*35d0*/  UMOV UR35, 0x40004040 ;  /* 0x4000404000237882 */ /* 0x000fe20000000000 */
[----:B------:R2:W-:Y:S01]  /*35e0*/  UTCHMMA gdesc[UR38], gdesc[UR40], tmem[UR7], tmem[UR20], idesc[UR21], UPT ;  /* 0x00ff1428260075ea */ /* 0x0005e2000b800007 */
[----:B------:R2:W-:Y:S01]  /*35f0*/  UTCHMMA gdesc[UR34], gdesc[UR36], tmem[UR7], tmem[UR18], idesc[UR19], UPT ;  /* 0x00ff1224220075ea */ /* 0x0005e2000b800007 */
[----:B------:R2:W-:Y:S01]  /*3600*/  UTCBAR [UR10], URZ ;  /* 0x000000ff0a0073e9 */ /* 0x0005e200080000ff */
[----:B------:R-:W-:Y:S01]  /*3610*/  UMOV UR17, UR13 ;  /* 0x0000000d00117c82 */ /* 0x000fe20008000000 */
[----:B------:R-:W-:Y:S05]  /*3620*/  BRA.U UP0, `(.L_x_58) ;  /* 0xfffffffd00007547 */ /* 0x000fea000b83ffff */
.L_x_55:
[----:B------:R-:W-:Y:S01]  /*3630*/  UIADD3 UR14, UPT, UPT, UR14, 0x1, URZ ;  /* 0x000000010e0e7890 */ /* 0x000fe2000fffe0ff */
[C---:B------:R-:W-:Y:S01]  /*3640*/  ISETP.NE.AND P0, PT, R10.reuse, 0x2, PT ;  /* 0x000000020a00780c */ /* 0x040fe20003f05270 */
[----:B--2---:R-:W-:Y:S02]  /*3650*/  UIADD3 UR7, UPT, UPT, UR6, 0xa0, URZ ;  /* 0x000000a006077890 */ /* 0x004fe4000fffe0ff */
[----:B------:R-:W-:Y:S01]  /*3660*/  UISETP.NE.AND UP0, UPT, UR14, 0x4, UPT ;  /* 0x000000040e00788c */ /* 0x000fe2000bf05270 */
[----:B-1----:R-:W-:Y:S02]  /*3670*/  SEL R0, RZ, 0x1, P0 ;  /* 0x00000001ff007807 */ /* 0x002fe40000000000 */
[----:B------:R-:W-:Y:S01]  /*3680*/  SEL R10, R10, RZ, P0 ;  /* 0x000000ff0a0a7207 */ /* 0x000fe20000000000 */
[----:B------:R-:W-:Y:S01]  /*3690*/  USEL UR6, URZ, 0x1, UP0 ;  /* 0x00000001ff067887 */ /* 0x000fe20008000000 */
[----:B------:R-:W-:Y:S01]  /*36a0*/  LOP3.LUT R9, R9, R0, RZ, 0x3c, !PT ;  /* 0x0000000009097212 */ /* 0x000fe200078e3cff */
[----:B------:R-:W-:Y:S01]  /*36b0*/  USEL UR14, UR14, URZ, UP0 ;  /* 0x000000ff0e0e7287 */ /* 0x000fe20008000000 */
[----:B------:R1:W-:Y:S03]  /*36c0*/  UTCBAR [UR7], URZ ;  /* 0x000000ff070073e9 */ /* 0x0003e600080000ff */
[----:B------:R-:W-:Y:S01]  /*36d0*/  LOP3.LUT R11, R11, UR6, RZ, 0x3c, !PT ;  /* 0x000000060b0b7c12 */ /* 0x000fe2000f8e3cff */
[----:B------:R-:W-:Y:S07]  /*36e0*/  @P1 BRA `(.L_x_59) ;  /* 0xfffffff800501947 */ /* 0x000fee000383ffff */
[----:B------:R-:W2:Y:S01]  /*36f0*/  S2UR UR4, SR_CgaCtaId ;  /* 0x00000000000479c3 */ /* 0x000ea20000008800 */
[----:B------:R-:W-:Y:S01]  /*3700*/  ELECT P0, URZ, PT ;  /* 0x0000000000ff782f */ /* 0x000fe20003800000 */
[----:B------:R-:W-:Y:S01]  /*3710*/  IMAD.MOV.U32 R0, RZ, RZ, 0x1 ;  /* 0x00000001ff007424 */ /* 0x000fe200078e00ff */
[----:B------:R-:W-:Y:S01]  /*3720*/  UIADD3 UR5, UPT, UPT, UR5, 0xc0, URZ ;  /* 0x000000c005057890 */ /* 0x000fe2000fffe0ff */
[----:B------:R-:W-:Y:S01]  /*3730*/  SHF.L.U32 R2, R11, 0x1f, RZ ;  /* 0x0000001f0b027819 */ /* 0x000fe200000006ff */
[----:B------:R-:W-:-:S03]  /*3740*/  UMOV UR6, 0x40 ;  /* 0x0000004000067882 */ /* 0x000fc60000000000 */
[----:B------:R-:W-:Y:S01]  /*3750*/  UVIRTCOUNT.DEALLOC.SMPOOL 0x80 ;  /* 0x000000800000784c */ /* 0x000fe20000000000 */
[----:B--2---:R-:W-:Y:S02]  /*3760*/  ULEA UR4, UR4, UR6, 0x18 ;  /* 0x0000000604047291 */ /* 0x004fe4000f8ec0ff */
[----:B------:R-:W-:-:S07]  /*3770*/  ULEA UR6, UR14, UR5, 0x3 ;  /* 0x000000050e067291 */ /* 0x000fce000f8e18ff */
[----:B------:R2:W-:Y:S02]  /*3780*/  @P0 STS.U8 [UR4+0x1c], R0 ;  /* 0x00001c00ff000988 */ /* 0x0005e40008000004 */
[----:B------:R-:W4:Y:S02]  /*3790*/  SYNCS.PHASECHK.TRANS64.TRYWAIT P0, [UR6], R2 ;  /* 0x00000002ff0075a7 */ /* 0x000f240008001106 */
[----:B--2-4-:R-:W-:Y:S05]  /*37a0*/  @!P0 BRA `(.L_x_60) ;  /* 0x0000004400088947 */ /* 0x014fea0003800000 */
.L_x_135:
[----:B-1----:R-:W-:-:S04]  /*37b0*/  UIADD3 UR7, UPT, UPT, UR14, 0x1, URZ ;  /* 0x000000010e077890 */ /* 0x002fc8000fffe0ff */
[----:B------:R-:W-:-:S04]  /*37c0*/  UISETP.NE.AND UP0, UPT, UR7, 0x4, UPT ;  /* 0x000000040700788c */ /* 0x000fc8000bf05270 */
[----:B------:R-:W-:Y:S02]  /*37d0*/  USEL UR8, URZ, 0x1, UP0 ;  /* 0x00000001ff087887 */ /* 0x000fe40008000000 */
[----:B------:R-:W-:-:S04]  /*37e0*/  USEL UR7, UR7, URZ, UP0 ;  /* 0x000000ff07077287 */ /* 0x000fc80008000000 */
[----:B------:R-:W-:Y:S01]  /*37f0*/  ULEA UR6, UR7, UR5, 0x3 ;  /* 0x0000000507067291 */ /* 0x000fe2000f8e18ff */
[----:B--2---:R-:W-:-:S04]  /*3800*/  LOP3.LUT R2, R11, UR8, RZ, 0x3c, !PT ;  /* 0x000000080b027c12 */ /* 0x004fc8000f8e3cff */
[----:B------:R-:W-:-:S04]  /*3810*/  SHF.L.U32 R3, R2, 0x1f, RZ ;  /* 0x0000001f02037819 */ /* 0x000fc800000006ff */
[----:B------:R-:W1:Y:S02]  /*3820*/  SYNCS.PHASECHK.TRANS64.TRYWAIT P0, [UR6], R3 ;  /* 0x00000003ff0075a7 */ /* 0x000e640008001106 */
[----:B-1----:R-:W-:Y:S05]  /*3830*/  @!P0 BRA `(.L_x_61) ;  /* 0x0000004000fc8947 */ /* 0x002fea0003800000 */
.L_x_137:
        /* <DEDUP_REMOVED lines=9> */
.L_x_139:
[----:B------:R-:W-:-:S04]  /*38d0*/  UIADD3 UR7, UPT, UPT, UR7, 0x1, URZ ;  /* 0x0000000107077890 */ /* 0x000fc8000fffe0ff */
[----:B------:R-:W-:-:S04]  /*38e0*/  UISETP.NE.AND UP0, UPT, UR7, 0x4, UPT ;  /* 0x000000040700788c */ /* 0x000fc8000bf05270 */
[----:B------:R-:W-:Y:S02]  /*38f0*/  USEL UR6, URZ, 0x1, UP0 ;  /* 0x00000001ff067887 */ /* 0x000fe40008000000 */
[----:B------:R-:W-:-:S04]  /*3900*/  USEL UR7, UR7, URZ, UP0 ;  /* 0x000000ff07077287 */ /* 0x000fc80008000000 */
[----:B------:R-:W-:Y:S01]  /*3910*/  ULEA UR7, UR7, UR5, 0x3 ;  /* 0x0000000507077291 */ /* 0x000fe2000f8e18ff */
[----:B------:R-:W-:-:S04]  /*3920*/  LOP3.LUT R2, R2, UR6, RZ, 0x3c, !PT ;  /* 0x0000000602027c12 */ /* 0x000fc8000f8e3cff */
[----:B------:R-:W-:-:S04]  /*3930*/  SHF.L.U32 R2, R2, 0x1f, RZ ;  /* 0x0000001f02027819 */ /* 0x000fc800000006ff */
[----:B------:R-:W2:Y:S02]  /*3940*/  SYNCS.PHASECHK.TRANS64.TRYWAIT P0, [UR7], R2 ;  /* 0x00000002ff0075a7 */ /* 0x000ea40008001107 */
[----:B--2---:R-:W-:Y:S05]  /*3950*/  @!P0 BRA `(.L_x_63) ;  /* 0x0000004000e48947 */ /* 0x004fea0003800000 */
.L_x_141:
[----:B------:R-:W-:Y:S01]  /*3960*/  NOP ;  /* 0x0000000000007918 */ /* 0x000fe20000000000 */
[----:B-1----:R-:W1:Y:S01]  /*3970*/  LDS R0, [UR4+0x14] ;  /* 0x00001404ff007984 */ /* 0x002e620008000800 */
[----:B------:R-:W-:Y:S01]  /*3980*/  ULOP3.LUT UR6, UR16, 0xffff, URZ, 0xc0, !UPT ;  /* 0x0000ffff10067892 */ /* 0x000fe2000f8ec0ff */
[----:B------:R-:W-:Y:S01]  /*3990*/  UMOV UR8, 0xffff ;  /* 0x0000ffff00087882 */ /* 0x000fe20000000000 */
[----:B------:R-:W-:Y:S02]  /*39a0*/  UMOV UR5, 0x1 ;  /* 0x0000000100057882 */ /* 0x000fe40000000000 */
[----:B------:R-:W-:-:S04]  /*39b0*/  USHF.R.U32.HI UR6, URZ, 0x5, UR6 ;  /* 0x00000005ff067899 */ /* 0x000fc80008011606 */
[----:B------:R-:W-:Y:S02]  /*39c0*/  USHF.L.U32 UR8, UR8, UR6, URZ ;  /* 0x0000000608087299 */ /* 0x000fe400080006ff */
[----:B------:R-:W-:-:S04]  /*39d0*/  USHF.L.U32 UR5, UR5, UR6, URZ ;  /* 0x0000000605057299 */ /* 0x000fc800080006ff */
[----:B-1----:R-:W-:-:S04]  /*39e0*/  LOP3.LUT R0, R0, UR8, RZ, 0xc0, !PT ;  /* 0x0000000800007c12 */ /* 0x002fc8000f8ec0ff */
[----:B------:R-:W-:-:S13]  /*39f0*/  ISETP.NE.AND P0, PT, R0, UR8, PT ;  /* 0x0000000800007c0c */ /* 0x000fda000bf05270 */
[----:B------:R-:W-:Y:S05]  /*3a00*/  @P0 BRA `(.L_x_64) ;  /* 0x0000000000580947 */ /* 0x000fea0003800000 */
[----:B------:R-:W1:Y:S02]  /*3a10*/  LDS R0, [UR4+0x18] ;  /* 0x00001804ff007984 */ /* 0x000e640008000800 */
[----:B-1----:R-:W-:-:S04]  /*3a20*/  LOP3.LUT R0, R0, UR5, RZ, 0xc0, !PT ;  /* 0x0000000500007c12 */ /* 0x002fc8000f8ec0ff */
[----:B------:R-:W-:-:S13]  /*3a30*/  ISETP.NE.AND P0, PT, R0, UR5, PT ;  /* 0x0000000500007c0c */ /* 0x000fda000bf05270 */
[----:B------:R-:W-:Y:S05]  /*3a40*/  @P0 BRA `(.L_x_65) ;  /* 0x00000000003c0947 */ /* 0x000fea0003800000 */
[----:B------:R-:W1:Y:S01]  /*3a50*/  S2R R2, SR_LANEID ;  /* 0x0000000000027919 */ /* 0x000e620000000000 */
[----:B------:R-:W-:Y:S01]  /*3a60*/  ULOP3.LUT UR8, URZ, UR8, URZ, 0x33, !UPT ;  /* 0x00000008ff087292 */ /* 0x000fe2000f8e33ff */
[----:B------:R-:W-:Y:S02]  /*3a70*/  VOTEU.ANY UR7, UPT, PT ;  /* 0x0000000000077886 */ /* 0x000fe400038e0100 */
[----:B------:R-:W-:-:S03]  /*3a80*/  UFLO.U32 UR7, UR7 ;  /* 0x00000007000772bd */ /* 0x000fc600080e0000 */
[----:B------:R-:W-:-:S04]  /*3a90*/  IMAD.U32 R0, RZ, RZ, UR8 ;  /* 0x00000008ff007e24 */ /* 0x000fc8000f8e00ff */
[----:B------:R2:W4:Y:S02]  /*3aa0*/  REDUX UR6, R0 ;  /* 0x00000000000673c4 */ /* 0x0005240000000000 */
[----:B------:R1:W-:Y:S02]  /*3ab0*/  UTCATOMSWS.AND URZ, UR8 ;  /* 0x0000000800ff79e3 */ /* 0x0003e40008000000 */
[----:B-1----:R-:W-:Y:S02]  /*3ac0*/  ISETP.EQ.U32.AND P0, PT, R2, UR7, PT ;  /* 0x0000000702007c0c */ /* 0x002fe4000bf02070 */
[----:B--2---:R-:W-:Y:S02]  /*3ad0*/  LOP3.LUT R0, RZ, UR5, RZ, 0x33, !PT ;  /* 0x00000005ff007c12 */ /* 0x004fe4000f8e33ff */
[----:B----4-:R-:W-:Y:S02]  /*3ae0*/  MOV R2, UR6 ;  /* 0x0000000600027c02 */ /* 0x010fe40008000f00 */
[----:B------:R-:W1:Y:S07]  /*3af0*/  REDUX UR5, R0 ;  /* 0x00000000000573c4 */ /* 0x000e6e0000000000 */
[----:B------:R2:W-:Y:S01]  /*3b00*/  @P0 ATOMS.AND RZ, [UR4+0x14], R2 ;  /* 0x00001402ffff098c */ /* 0x0005e2000a800004 */
[----:B-1----:R-:W-:-:S05]  /*3b10*/  IMAD.U32 R0, RZ, RZ, UR5 ;  /* 0x00000005ff007e24 */ /* 0x002fca000f8e00ff */
[----:B------:R2:W-:Y:S01]  /*3b20*/  @P0 ATOMS.AND RZ, [UR4+0x18], R0 ;  /* 0x00001800ffff098c */ /* 0x0005e2000a800004 */
[----:B------:R-:W-:Y:S05]  /*3b30*/  BRA `(.L_x_66) ;  /* 0x0000000000147947 */ /* 0x000fea0003800000 */
.L_x_65:
[----:B------:R-:W-:Y:S02]  /*3b40*/  MOV R2, 0x3b60 ;  /* 0x00003b6000027802 */ /* 0x000fe40000000f00 */
[----:B---3-5:R-:W-:Y:S05]  /*3b50*/  CALL.REL.NOINC `($__internal_0_$__cuda_sm10x_tcgen05_guardrail_trap_col_being_dealloced_not_returned_by_alloc) ;  /* 0x0000004400587944 */ /* 0x028fea0003c00000 */
[----:B------:R-:W-:Y:S05]  /*3b60*/  BRA `(.L_x_66) ;  /* 0x0000000000087947 */ /* 0x000fea0003800000 */
.L_x_64:
[----:B------:R-:W-:Y:S02]  /*3b70*/  MOV R2, 0x3b90 ;  /* 0x00003b9000027802 */ /* 0x000fe40000000f00 */
[----:B---3-5:R-:W-:Y:S05]  /*3b80*/  CALL.REL.NOINC `($__internal_2_$__cuda_sm10x_tcgen05_guardrail_trap_unallocated_columns_being_dealloced) ;  /* 0x0000004400647944 */ /* 0x028fea0003c00000 */
.L_x_66:
[----:B------:R-:W-:Y:S01]  /*3b90*/  NOP ;  /* 0x0000000000007918 */ /* 0x000fe20000000000 */
[----:B------:R-:W-:Y:S05]  /*3ba0*/  EXIT ;  /* 0x000000000000794d */ /* 0x000fea0003800000 */
.L_x_48:
[----:B------:R-:W-:-:S09]  /*3bb0*/  UISETP.NE.OR UP2, UPT, UR8, 0x3, !UP2 ;  /* 0x000000030800788c */ /* 0x000fd2000d745670 */
[----:B------:R-:W-:Y:S05]  /*3bc0*/  BRA.U UP2, `(.L_x_67) ;  /* 0x0000000d02b07547 */ /* 0x000fea000b800000 */
[----:B------:R-:W1:Y:S01]  /*3bd0*/  LDC R0, c[0x0][0xb30] ;  /* 0x0002cc00ff007b82 */ /* 0x000e620000000800 */
[----:B------:R-:W2:Y:S01]  /*3be0*/  LDCU.64 UR8, c[0x0][0x888] ;  /* 0x00011100ff0877ac */ /* 0x000ea20008000a00 */
[----:B------:R-:W-:Y:S02]  /*3bf0*/  HFMA2 R27, -RZ, RZ, 0, 0 ;  /* 0x00000000ff1b7431 */ /* 0x000fe400000001ff */
[----:B------:R-:W-:Y:S01]  /*3c00*/  IMAD.MOV.U32 R29, RZ, RZ, 0x1 ;  /* 0x00000001ff1d7424 */ /* 0x000fe200078e00ff */
[----:B------:R-:W-:Y:S01]  /*3c10*/  MOV R25, 0x2000 ;  /* 0x0000200000197802 */ /* 0x000fe20000000f00 */
[----:B------:R-:W4:Y:S01]  /*3c20*/  LDCU.64 UR4, c[0x0][0x890] ;  /* 0x00011200ff0477ac */ /* 0x000f220008000a00 */
[----:B------:R-:W-:Y:S01]  /*3c30*/  IMAD.MOV.U32 R28, RZ, RZ, RZ ;  /* 0x000000ffff1c7224 */ /* 0x000fe200078e00ff */
[----:B------:R-:W3:Y:S01]  /*3c40*/  LDC R24, c[0x0][0x370] ;  /* 0x0000dc00ff187b82 */ /* 0x000ee20000000800 */
[----:B------:R-:W-:Y:S01]  /*3c50*/  UMOV UR7, 0x400 ;  /* 0x0000040000077882 */ /* 0x000fe20000000000 */
[----:B------:R-:W-:-:S02]  /*3c60*/  UPLOP3.LUT UP1, UPT, UPT, UPT, UPT, 0x40, 0x4 ;  /* 0x000000000004789c */ /* 0x000fc40003f2e870 */
[----:B------:R-:W-:Y:S01]  /*3c70*/  ULEA UR7, UR37, UR7, 0x18 ;  /* 0x0000000725077291 */ /* 0x000fe2000f8ec0ff */
[----:B------:R-:W-:-:S03]  /*3c80*/  UMOV UR13, URZ ;  /* 0x000000ff000d7c82 */ /* 0x000fc60008000000 */
[----:B------:R-:W3:Y:S01]  /*3c90*/  LDC R3, c[0x0][0xb0c] ;  /* 0x0002c300ff037b82 */ /* 0x000ee20000000800 */
[----:B--2---:R-:W-:Y:S02]  /*3ca0*/  UISETP.NE.U32.AND UP3, UPT, UR8, URZ, UPT ;  /* 0x000000ff0800728c */ /* 0x004fe4000bf65070 */
[----:B----4-:R-:W-:-:S05]  /*3cb0*/  UISETP.NE.U32.AND UP4, UPT, UR4, URZ, UPT ;  /* 0x000000ff0400728c */ /* 0x010fca000bf85070 */
[----:B------:R-:W2:Y:S01]  /*3cc0*/  LDC R18, c[0x0][0xb20] ;  /* 0x0002c800ff127b82 */ /* 0x000ea20000000800 */
[----:B-1----:R-:W-:Y:S01]  /*3cd0*/  ISETP.NE.AND P1, PT, R0, 0x1, PT ;  /* 0x000000010000780c */ /* 0x002fe20003f25270 */
[----:B------:R-:W-:Y:S02]  /*3ce0*/  UISETP.NE.AND.EX UP3, UPT, UR9, URZ, UPT, UP3 ;  /* 0x000000ff0900728c */ /* 0x000fe4000bf65330 */
[----:B------:R-:W-:-:S04]  /*3cf0*/  UISETP.NE.AND.EX UP4, UPT, UR5, URZ, UPT, UP4 ;  /* 0x000000ff0500728c */ /* 0x000fc8000bf85340 */
[----:B------:R-:W1:Y:S08]  /*3d00*/  LDC.64 R30, c[0x0][0x348] ;  /* 0x0000d200ff1e7b82 */ /* 0x000e700000000a00 */
[----:B------:R-:W4:Y:S08]  /*3d10*/  LDC.64 R16, c[0x0][0xb10] ;  /* 0x0002c400ff107b82 */ /* 0x000f300000000a00 */
[----:B------:R-:W1:Y:S08]  /*3d20*/  LDC.64 R6, c[0x0][0xb18] ;  /* 0x0002c600ff067b82 */ /* 0x000e700000000a00 */
[----:B------:R-:W1:Y:S08]  /*3d30*/  LDC.64 R4, c[0x0][0xb28] ;  /* 0x0002ca00ff047b82 */ /* 0x000e700000000a00 */
[----:B--23--:R-:W1:Y:S02]  /*3d40*/  LDC R19, c[0x0][0x374] ;  /* 0x0000dd00ff137b82 */ /* 0x00ce640000000800 */
.L_x_76:
[C---:B------:R-:W-:Y:S02]  /*3d50*/  LEA R0, R28.reuse, UR7, 0x3 ;  /* 0x000000071c007c11 */ /* 0x040fe4000f8e18ff */
[----:B------:R-:W-:Y:S02]  /*3d60*/  SHF.L.U32 R2, R27, 0x1f, RZ ;  /* 0x0000001f1b027819 */ /* 0x000fe400000006ff */
[----:B------:R-:W-:Y:S02]  /*3d70*/  LEA R20, R28, UR7, 0x4 ;  /* 0x000000071c147c11 */ /* 0x000fe4000f8e20ff */
[----:B--2---:R-:W2:Y:S02]  /*3d80*/  SYNCS.PHASECHK.TRANS64.TRYWAIT P0, [R0+URZ+0x80], R2 ;  /* 0x00008002000075a7 */ /* 0x004ea400080011ff */
[----:B--2---:R-:W-:Y:S05]  /*3d90*/  @!P0 BRA `(.L_x_68) ;  /* 0x0000003c00ec8947 */ /* 0x004fea0003800000 */
.L_x_142:
[----:B------:R-:W-:Y:S01]  /*3da0*/  ISETP.GE.AND P0, PT, R40, 0x1, PT ;  /* 0x000000012800780c */ /* 0x000fe20003f06270 */
[----:B------:R-:W3:Y:S01]  /*3db0*/  LDS.128 R20, [R20+0x110] ;  /* 0x0001100014147984 */ /* 0x000ee20000000c00 */
[----:B--2---:R-:W-:Y:S01]  /*3dc0*/  VIADD R0, R0, 0x90 ;  /* 0x0000009000007836 */ /* 0x004fe20000000000 */
[----:B------:R-:W-:Y:S01]  /*3dd0*/  @!PT LDS RZ, [RZ] ;  /* 0x00000000fffff984 */ /* 0x000fe20000000800 */
[----:B------:R-:W-:Y:S01]  /*3de0*/  @!PT LDS RZ, [RZ] ;  /* 0x00000000fffff984 */ /* 0x000fe20000000800 */
[----:B------:R-:W-:Y:S01]  /*3df0*/  @!PT LDS RZ, [RZ] ;  /* 0x00000000fffff984 */ /* 0x000fe20000000800 */
[----:B------:R-:W-:Y:S01]  /*3e00*/  @!PT LDS RZ, [RZ] ;  /* 0x00000000fffff984 */ /* 0x000fe20000000800 */
[----:B------:R2:W-:Y:S06]  /*3e10*/  MEMBAR.ALL.CTA ;  /* 0x0000000000007992 */ /* 0x0005ec0000008000 */
[----:B--2---:R-:W2:Y:S01]  /*3e20*/  FENCE.VIEW.ASYNC.S ;  /* 0x00000000000073c6 */ /* 0x004ea20000000000 */
[----:B------:R-:W-:Y:S04]  /*3e30*/  PRMT R0, RZ, 0x654, R0 ;  /* 0x00000654ff007816 */ /* 0x000fe80000000000 */
[----:B--2---:R2:W-:Y:S01]  /*3e40*/  SYNCS.ARRIVE.TRANS64.RED.A1T0 RZ, [R0+URZ], RZ ;  /* 0x000000ff00ff79a7 */ /* 0x0045e200081004ff */
[----:B---3--:R-:W-:Y:S11]  /*3e50*/  LOP3.LUT P3, RZ, R22, 0x1, RZ, 0xc0, !PT ;  /* 0x0000000116ff7812 */ /* 0x008ff6000786c0ff */
[----:B------:R-:W-:Y:S02]  /*3e60*/  @!UPT UIADD3 URZ, UPT, UPT, URZ, URZ, URZ ;  /* 0x000000fffffff290 */ /* 0x000fe4000fffe0ff */
[----:B------:R-:W-:Y:S02]  /*3e70*/  @P3 MOV R11, R20 ;  /* 0x00000014000b3202 */ /* 0x000fe40000000f00 */
[----:B------:R-:W-:Y:S01]  /*3e80*/  @P3 LOP3.LUT R10, R21, 0xffff, RZ, 0xc0, !PT ;  /* 0x0000ffff150a3812 */ /* 0x000fe200078ec0ff */
[----:B--2---:R-:W-:Y:S06]  /*3e90*/  @!P0 BRA `(.L_x_69) ;  /* 0x0000000000a48947 */ /* 0x004fec0003800000 */
[-C--:B-1----:R-:W-:Y:S01]  /*3ea0*/  IMAD.HI.U32 R0, R19, R7.reuse, RZ ;  /* 0x0000000713007227 */ /* 0x082fe200078e00ff */
[----:B------:R-:W-:Y:S02]  /*3eb0*/  ISETP.NE.AND P0, PT, R6, 0x1, PT ;  /* 0x000000010600780c */ /* 0x000fe40003f05270 */
[----:B------:R-:W-:Y:S01]  /*3ec0*/  ISETP.NE.AND P2, PT, R40, 0x1, PT ;  /* 0x000000012800780c */ /* 0x000fe20003f45270 */
[----:B----4-:R-:W-:Y:S01]  /*3ed0*/  IMAD.HI.U32 R9, R24, R16, RZ ;  /* 0x0000001018097227 */ /* 0x010fe200078e00ff */
[----:B------:R-:W-:Y:S02]  /*3ee0*/  SHF.R.U32.HI R0, RZ, R18, R0 ;  /* 0x00000012ff007219 */ /* 0x000fe40000011600 */
[----:B------:R-:W-:Y:S01]  /*3ef0*/  ISETP.NE.AND P4, PT, R3, 0x1, PT ;  /* 0x000000010300780c */ /* 0x000fe20003f85270 */
[----:B------:R-:W-:Y:S01]  /*3f00*/  IMAD.HI.U32 R13, R10, R7, RZ ;  /* 0x000000070a0d7227 */ /* 0x000fe200078e00ff */
[----:B------:R-:W-:Y:S02]  /*3f10*/  SHF.R.U32.HI R9, RZ, R17, R9 ;  /* 0x00000011ff097219 */ /* 0x000fe40000011609 */
[----:B------:R-:W-:Y:S01]  /*3f20*/  SEL R0, R19, R0, !P0 ;  /* 0x0000000013007207 */ /* 0x000fe20004000000 */
[----:B------:R-:W-:Y:S01]  /*3f30*/  IMAD.HI.U32 R12, R11, R16, RZ ;  /* 0x000000100b0c7227 */ /* 0x000fe200078e00ff */
[----:B------:R-:W-:Y:S03]  /*3f40*/  SEL R9, R24, R9, !P4 ;  /* 0x0000000918097207 */ /* 0x000fe60006000000 */
[-C--:B------:R-:W-:Y:S01]  /*3f50*/  IMAD.HI.U32 R8, R0, R4.reuse, RZ ;  /* 0x0000000400087227 */ /* 0x080fe200078e00ff */
[----:B------:R-:W-:Y:S03]  /*3f60*/  SHF.R.U32.HI R12, RZ, R17, R12 ;  /* 0x00000011ff0c7219 */ /* 0x000fe6000001160c */
[----:B------:R-:W-:Y:S01]  /*3f70*/  IMAD.HI.U32 R2, R9, R4, RZ ;  /* 0x0000000409027227 */ /* 0x000fe200078e00ff */
[-C--:B------:R-:W-:Y:S02]  /*3f80*/  @P2 SHF.R.U32.HI R0, RZ, R5.reuse, R8 ;  /* 0x00000005ff002219 */ /* 0x080fe40000011608 */
[----:B------:R-:W-:Y:S02]  /*3f90*/  SHF.R.U32.HI R8, RZ, R18, R13 ;  /* 0x00000012ff087219 */ /* 0x000fe4000001160d */
[----:B------:R-:W-:Y:S01]  /*3fa0*/  @P2 SHF.R.U32.HI R9, RZ, R5, R2 ;  /* 0x00000005ff092219 */ /* 0x000fe20000011602 */
[----:B------:R-:W-:Y:S01]  /*3fb0*/  IMAD R0, R40, R0, RZ ;  /* 0x0000000028007224 */ /* 0x000fe200078e02ff */
[----:B------:R-:W-:Y:S02]  /*3fc0*/  SEL R8, R10, R8, !P0 ;  /* 0x000000080a087207 */ /* 0x000fe40004000000 */
[----:B------:R-:W-:Y:S01]  /*3fd0*/  SEL R2, R11, R12, !P4 ;  /* 0x0000000c0b027207 */ /* 0x000fe20006000000 */
[----:B------:R-:W-:Y:S01]  /*3fe0*/  IMAD R12, R40, R9, RZ ;  /* 0x00000009280c7224 */ /* 0x000fe200078e02ff */
[C---:B------:R-:W-:Y:S01]  /*3ff0*/  ISETP.GE.AND P0, PT, R8.reuse, R0, PT ;  /* 0x000000000800720c */ /* 0x040fe20003f06270 */
[----:B------:R-:W-:Y:S03]  /*4000*/  IMAD.HI.U32 R0, R8, R4, RZ ;  /* 0x0000000408007227 */ /* 0x000fe600078e00ff */
[----:B------:R-:W-:Y:S02]  /*4010*/  ISETP.GE.OR P0, PT, R2, R12, P0 ;  /* 0x0000000c0200720c */ /* 0x000fe40000706670 */
[-C--:B------:R-:W-:Y:S04]  /*4020*/  SHF.R.U32.HI R0, RZ, R5.reuse, R0 ;  /* 0x00000005ff007219 */ /* 0x080fe80000011600 */
[----:B------:R-:W-:Y:S05]  /*4030*/  SEL R13, R8, R0, !P2 ;  /* 0x00000000080d7207 */ /* 0x000fea0005000000 */
[----:B------:R-:W-:Y:S02]  /*4040*/  IMAD.MOV R12, RZ, RZ, -R13 ;  /* 0x000000ffff0c7224 */ /* 0x000fe400078e0a0d */
[----:B------:R-:W-:Y:S04]  /*4050*/  @!P0 IMAD.HI.U32 R0, R2, R4, RZ ;  /* 0x0000000402008227 */ /* 0x000fe800078e00ff */
[----:B------:R-:W-:Y:S01]  /*4060*/  IMAD R12, R40, R12, R8 ;  /* 0x0000000c280c7224 */ /* 0x000fe200078e0208 */
[----:B------:R-:W-:Y:S04]  /*4070*/  @!P0 SHF.R.U32.HI R0, RZ, R5, R0 ;  /* 0x00000005ff008219 */ /* 0x000fe80000011600 */
[----:B------:R-:W-:Y:S04]  /*4080*/  @!P0 SEL R0, R2, R0, !P2 ;  /* 0x0000000002008207 */ /* 0x000fe80005000000 */
[----:B------:R-:W-:Y:S01]  /*4090*/  @!P0 IADD3 R13, PT, PT, R13, -R0, RZ ;  /* 0x800000000d0d8210 */ /* 0x000fe20007ffe0ff */
[----:B------:R-:W-:Y:S01]  /*40a0*/  @!P0 IMAD R0, R9, R12, R0 ;  /* 0x0000000c09008224 */ /* 0x000fe200078e0200 */
[----:B------:R-:W-:Y:S01]  /*40b0*/  IADD3 R9, PT, PT, -R8, RZ, RZ ;  /* 0x000000ff08097210 */ /* 0x000fe20007ffe1ff */
[--C-:B------:R-:W-:Y:S02]  /*40c0*/  IMAD.MOV R12, RZ, RZ, -R2.reuse ;  /* 0x000000ffff0c7224 */ /* 0x100fe400078e0a02 */
[----:B------:R-:W-:Y:S02]  /*40d0*/  @!P0 IMAD R8, R13, R40, R2 ;  /* 0x000000280d088224 */ /* 0x000fe400078e0202 */
[----:B------:R-:W-:Y:S02]  /*40e0*/  @!P0 IMAD.MOV.U32 R2, RZ, RZ, R0 ;  /* 0x000000ffff028224 */ /* 0x000fe400078e0000 */
[----:B------:R-:W-:Y:S02]  /*40f0*/  IMAD R11, R3, R12, R11 ;  /* 0x0000000c030b7224 */ /* 0x000fe400078e020b */
[----:B------:R-:W-:Y:S02]  /*4100*/  IMAD R10, R6, R9, R10 ;  /* 0x00000009060a7224 */ /* 0x000fe400078e020a */
[----:B------:R-:W-:Y:S02]  /*4110*/  IMAD R11, R2, R3, R11 ;  /* 0x00000003020b7224 */ /* 0x000fe400078e020b */
[----:B------:R-:W-:Y:S02]  /*4120*/  IMAD R10, R8, R6, R10 ;  /* 0x00000006080a7224 */ /* 0x000fe400078e020a */
.L_x_69:
[----:B------:R-:W-:Y:S05]  /*4130*/  BRA.U UP1, `(.L_x_70) ;  /* 0x0000000101107547 */ /* 0x000fea000b800000 */
[----:B------:R-:W-:Y:S04]  /*4140*/  MOV R2, UR6 ;  /* 0x0000000600027c02 */ /* 0x000fe80008000f00 */
[----:B------:R-:W-:Y:S04]  /*4150*/  SHF.L.U32 R2, R2, 0x1f, RZ ;  /* 0x0000001f02027819 */ /* 0x000fe800000006ff */
[----:B------:R-:W2:Y:S02]  /*4160*/  SYNCS.PHASECHK.TRANS64.TRYWAIT P0, [UR7+0x78], R2 ;  /* 0x00007802ff0075a7 */ /* 0x000ea40008001107 */
[----:B--2---:R-:W-:Y:S05]  /*4170*/  @!P0 BRA `(.L_x_71) ;  /* 0x0000003c00088947 */ /* 0x004fea0003800000 */
.L_x_70:
[----:B------:R-:W-:Y:S02]  /*4180*/  R2UR UR11, R15 ;  /* 0x000000000f0b72ca */ /* 0x000fe400000e0000 */
[----:B------:R-:W-:Y:S02]  /*4190*/  R2UR UR10, R14 ;  /* 0x000000000e0a72ca */ /* 0x000fe400000e0000 */
[----:B------:R-:W-:Y:S04]  /*41a0*/  ISETP.NE.U32.AND P2, PT, RZ, UR4, PT ;  /* 0x00000004ff007c0c */ /* 0x000fe8000bf45070 */
[----:B------:R-:W-:Y:S05]  /*41b0*/  ISETP.NE.AND.EX P2, PT, RZ, UR5, PT, P2 ;  /* 0x00000005ff007c0c */ /* 0x000fea000bf45320 */
[----:B------:R-:W-:Y:S02]  /*41c0*/  USHF.L.U32 UR11, UR11, 0x7, URZ ;  /* 0x000000070b0b7899 */ /* 0x000fe400080006ff */
[----:B------:R-:W-:Y:S01]  /*41d0*/  USHF.L.U32 UR10, UR10, 0x6, URZ ;  /* 0x000000060a0a7899 */ /* 0x000fe200080006ff */
[----:B------:R-:W-:Y:S11]  /*41e0*/  BRA.U !UP4, `(.L_x_72) ;  /* 0x000000010c347547 */ /* 0x000ff6000b800000 */
[----:B------:R-:W-:Y:S01]  /*41f0*/  UPLOP3.LUT UP0, UPT, UPT, UPT, UP3, 0x80, 0x8 ;  /* 0x000000000008789c */ /* 0x000fe20003f0f030 */
[----:B--2---:R-:W-:Y:S02]  /*4200*/  HFMA2 R0, -RZ, RZ, 0, 5.9604644775390625e-08 ;  /* 0x00000001ff007431 */ /* 0x004fe400000001ff */
[----:B------:R-:W-:Y:S03]  /*4210*/  IMAD.MOV.U32 R88, RZ, RZ, 0x1 ;  /* 0x00000001ff587424 */ /* 0x000fe600078e00ff */
[----:B------:R-:W-:Y:S05]  /*4220*/  PLOP3.LUT P0, PT, PT, PT, UP0, 0x80, 0x8 ;  /* 0x000000000008781c */ /* 0x000fea0003f0f008 */
[----:B------:R-:W2:Y:S01]  /*4230*/  @UP0 LDCU.64 UR14, c[0x0][0x888] ;  /* 0x00011100ff0e07ac */ /* 0x000ea20008000a00 */
[----:B------:R-:W-:Y:S07]  /*4240*/  @UP0 UIMAD UR8, UR36, UR4, URZ ;  /* 0x00000004240802a4 */ /* 0x000fee000f8e02ff */
[----:B------:R-:W-:Y:S01]  /*4250*/  @!P0 PRMT R88, R0, 0x7610, R88 ;  /* 0x0000761000588816 */ /* 0x000fe20000000058 */
[----:B--2---:R-:W-:Y:S03]  /*4260*/  @UP0 UIMAD.WIDE UR14, UR8, 0x4, UR14 ;  /* 0x00000004080e08a5 */ /* 0x004fe6000f8e020e */
[----:B------:R-:W2:Y:S03]  /*4270*/  @!UP0 LDCU UR8, c[0x0][0x880] ;  /* 0x00011000ff0887ac */ /* 0x000ea60008000800 */
[----:B------:R-:W-:Y:S01]  /*4280*/  IMAD.U32 R8, RZ, RZ, UR14 ;  /* 0x0000000eff087e24 */ /* 0x000fe2000f8e00ff */
[----:B------:R-:W-:Y:S05]  /*4290*/  MOV R9, UR15 ;  /* 0x0000000f00097c02 */ /* 0x000fea0008000f00 */
[----:B-----5:R3:W5:Y:S02]  /*42a0*/  @P0 LDG.E R49, desc[UR46][R8.64] ;  /* 0x0000002e08310981 */ /* 0x020764000c1e1900 */
[----:B--23--:R-:W-:Y:S07]  /*42b0*/  @!P0 IMAD.U32 R49, RZ, RZ, UR8 ;  /* 0x00000008ff318e24 */ /* 0x00cfee000f8e00ff */
.L_x_72:
[----:B-----5:R-:W-:Y:S01]  /*42c0*/  @!P2 FSETP.EQ.AND P0, PT, R49, RZ, PT ;  /* 0x000000ff3100a20b */ /* 0x020fe20003f02000 */
[----:B------:R-:W-:Y:S01]  /*42d0*/  @!UPT UIADD3 URZ, UPT, UPT, URZ, URZ, URZ ;  /* 0x000000fffffff290 */ /* 0x000fe2000fffe0ff */
[----:B------:R-:W-:Y:S11]  /*42e0*/  @!P2 BRA `(.L_x_73) ;  /* 0x000000000014a947 */ /* 0x000ff60003800000 */
[----:B------:R-:W-:Y:S02]  /*42f0*/  LOP3.LUT P2, RZ, R88, 0xff, RZ, 0xc0, !PT ;  /* 0x000000ff58ff7812 */ /* 0x000fe4000784c0ff */
[----:B------:R-:W-:Y:S04]  /*4300*/  PLOP3.LUT P0, PT, PT, PT, UP0, 0x80, 0x8 ;  /* 0x000000000008781c */ /* 0x000fe80003f0f008 */
[----:B------:R-:W-:Y:S07]  /*4310*/  PLOP3.LUT P0, PT, P0, PT, PT, 0x8, 0x80 ;  /* 0x000000000080781c */ /* 0x000fee000070e170 */
[----:B------:R-:W-:Y:S11]  /*4320*/  @P2 FSETP.EQ.AND P0, PT, R49, RZ, PT ;  /* 0x000000ff3100220b */ /* 0x000ff60003f02000 */
[----:B------:R-:W-:Y:S02]  /*4330*/  @!UPT UIADD3 URZ, UPT, UPT, URZ, URZ, URZ ;  /* 0x000000fffffff290 */ /* 0x000fe4000fffe0ff */
.L_x_73:
[----:B------:R-:W-:Y:S01]  /*4340*/  ULEA UR15, UR13, UR7, 0x3 ;  /* 0x000000070d0f7291 */ /* 0x000fe2000f8e18ff */
[----:B------:R-:W-:Y:S02]  /*4350*/  SHF.L.U32 R9, R29, 0x1f, RZ ;  /* 0x0000001f1d097819 */ /* 0x000fe400000006ff */
[----:B------:R-:W-:Y:S04]  /*4360*/  ELECT P4, URZ, PT ;  /* 0x0000000000ff782f */ /* 0x000fe80003880000 */
[----:B------:R-:W-:Y:S02]  /*4370*/  PLOP3.LUT P4, PT, P0, P4, PT, 0xf2, 0x2f ;  /* 0x00000000002f781c */ /* 0x000fe40000789e72 */
[----:B------:R-:W3:Y:S11]  /*4380*/  SYNCS.PHASECHK.TRANS64.TRYWAIT P2, [UR15+0x58], R9 ;  /* 0x00005809ff0075a7 */ /* 0x000ef6000804110f */
[----:B-1----:R-:W-:Y:S05]  /*4390*/  @!P4 IADD3 R8, P0, PT, R30, 0x580, RZ ;  /* 0x000005801e08c810 */ /* 0x002fea0007f1e0ff */
[----:B--2---:R-:W-:Y:S01]  /*43a0*/  @!P4 IMAD.X R2, RZ, RZ, R31, P0 ;  /* 0x000000ffff02c224 */ /* 0x004fe200000e061f */
[----:B---3--:R-:W-:Y:S07]  /*43b0*/  @!P2 BRA `(.L_x_74) ;  /* 0x000000380090a947 */ /* 0x008fee0003800000 */
.L_x_145:
[----:B------:R-:W2:Y:S01]  /*43c0*/  LDC.64 R12, c[0x0][0xb18] ;  /* 0x0002c600ff0c7b82 */ /* 0x000ea20000000a00 */
[----:B------:R-:W-:Y:S01]  /*43d0*/  @!P4 R2UR UR8, R2 ;  /* 0x000000000208c2ca */ /* 0x000fe200000e0000 */
[----:B------:R-:W-:Y:S01]  /*43e0*/  VOTEU.ALL UP2, P4 ;  /* 0x0000000000ff7886 */ /* 0x000fe20002040000 */
[----:B------:R-:W-:Y:S01]  /*43f0*/  @!P4 R2UR UR9, R8 ;  /* 0x000000000809c2ca */ /* 0x000fe200000e0000 */
[----:B------:R-:W-:Y:S01]  /*4400*/  VOTEU.ALL UP1, P4 ;  /* 0x0000000000ff7886 */ /* 0x000fe20002020000 */
[----:B-1----:R-:W-:Y:S03]  /*4410*/  @!P4 IMAD.MOV.U32 R0, RZ, RZ, 0x2000 ;  /* 0x00002000ff00c424 */ /* 0x002fe600078e00ff */
[----:B------:R-:W1:Y:S01]  /*4420*/  @!P1 LDC R2, c[0x0][0xb0c] ;  /* 0x0002c300ff029b82 */ /* 0x000e620000000800 */
[----:B------:R-:W-:Y:S01]  /*4430*/  UMOV UR20, 0x0 ;  /* 0x0000000000147882 */ /* 0x000fe20000000000 */
[----:B------:R-:W-:Y:S01]  /*4440*/  UMOV UR21, 0x10000000 ;  /* 0x1000000000157882 */ /* 0x000fe20000000000 */
[----:B------:R-:W-:Y:S01]  /*4450*/  UMOV UR12, UR36 ;  /* 0x00000024000c7c82 */ /* 0x000fe20008000000 */
[----:B------:R-:W-:Y:S01]  /*4460*/  UIADD3 UR14, UPT, UPT, UR13, 0x1, URZ ;  /* 0x000000010d0e7890 */ /* 0x000fe2000fffe0ff */
[----:B------:R-:W-:Y:S01]  /*4470*/  @P3 SHF.R.U32.HI R26, RZ, 0x10, R21 ;  /* 0x00000010ff1a3819 */ /* 0x000fe20000011615 */
[----:B------:R-:W-:Y:S02]  /*4480*/  VIADD R28, R28, 0x1 ;  /* 0x000000011c1c7836 */ /* 0x000fe40000000000 */
[----:B------:R-:W-:Y:S01]  /*4490*/  IMAD.U32 R9, RZ, RZ, UR8 ;  /* 0x00000008ff097e24 */ /* 0x000fe2000f8e00ff */
[----:B------:R-:W-:Y:S01]  /*44a0*/  @!UP2 ULEA UR8, UR13, UR7, 0xd ;  /* 0x000000070d08a291 */ /* 0x000fe2000f8e68ff */
[----:B------:R-:W-:Y:S01]  /*44b0*/  IMAD.U32 R8, RZ, RZ, UR9 ;  /* 0x00000009ff087e24 */ /* 0x000fe2000f8e00ff */
[----:B------:R-:W-:Y:S02]  /*44c0*/  UIADD3 UR9, UPT, UPT, UR15, 0x40, URZ ;  /* 0x000000400f097890 */ /* 0x000fe4000fffe0ff */
[----:B------:R-:W-:Y:S01]  /*44d0*/  @!P4 R2UR UR19, R9 ;  /* 0x000000000913c2ca */ /* 0x000fe200000e0000 */
[----:B------:R-:W-:Y:S01]  /*44e0*/  @!UP2 UIADD3 UR8, UPT, UPT, UR8, 0x200, URZ ;  /* 0x000002000808a890 */ /* 0x000fe2000fffe0ff */
[----:B------:R-:W-:Y:S01]  /*44f0*/  @!P4 R2UR UR18, R8 ;  /* 0x000000000812c2ca */ /* 0x000fe200000e0000 */
[----:B------:R-:W-:Y:S01]  /*4500*/  UISETP.NE.AND UP5, UPT, UR14, 0x3, UPT ;  /* 0x000000030e00788c */ /* 0x000fe2000bfa5270 */
[----:B------:R-:W3:Y:S01]  /*4510*/  LDC.64 R8, c[0x0][0xb10] ;  /* 0x0002c400ff087b82 */ /* 0x000ee20000000a00 */
[----:B------:R-:W-:Y:S02]  /*4520*/  UPRMT UR16, UR37, 0x654, UR9 ;  /* 0x0000065425107896 */ /* 0x000fe40008000009 */
[----:B------:R-:W-:Y:S02]  /*4530*/  USEL UR17, URZ, 0x1, UP5 ;  /* 0x00000001ff117887 */ /* 0x000fe4000a800000 */
[----:B------:R-:W-:Y:S04]  /*4540*/  USEL UR14, UR14, URZ, UP5 ;  /* 0x000000ff0e0e7287 */ /* 0x000fe8000a800000 */
[----:B------:R-:W-:Y:S01]  /*4550*/  ULEA UR13, UR14, UR7, 0x3 ;  /* 0x000000070e0d7291 */ /* 0x000fe2000f8e18ff */
[----:B------:R-:W-:Y:S01]  /*4560*/  LOP3.LUT R29, R29, UR17, RZ, 0x3c, !PT ;  /* 0x000000111d1d7c12 */ /* 0x000fe2000f8e3cff */
[----:B------:R1:W-:Y:S01]  /*4570*/  @!UP1 UTMALDG.3D [UR8], [UR18], desc[UR20] ;  /* 0x00001408120095b4 */ /* 0x0003e20008011000 */
[----:B------:R5:W-:Y:S02]  /*4580*/  @!P4 SYNCS.ARRIVE.TRANS64.RED.A0TR RZ, [UR15+0x40], R0 ;  /* 0x00004000ffffc9a7 */ /* 0x000be4000830040f */
[----:B------:R-:W-:Y:S01]  /*4590*/  SHF.L.U32 R14, R29, 0x1f, RZ ;  /* 0x0000001f1d0e7819 */ /* 0x000fe200000006ff */
[C---:B---3--:R-:W-:Y:S01]  /*45a0*/  @!P1 IMAD.HI.U32 R8, R11.reuse, R8, RZ ;  /* 0x000000080b089227 */ /* 0x048fe200078e00ff */
[----:B--2---:R-:W-:Y:S02]  /*45b0*/  @!P1 ISETP.NE.AND P0, PT, R12, 0x1, PT ;  /* 0x000000010c00980c */ /* 0x004fe40003f05270 */
[----:B-1----:R-:W-:Y:S01]  /*45c0*/  @!P1 ISETP.NE.AND P2, PT, R2, 0x1, PT ;  /* 0x000000010200980c */ /* 0x002fe20003f45270 */
[----:B------:R-:W-:Y:S01]  /*45d0*/  SYNCS.ARRIVE.TRANS64.RED.A1T0 RZ, [UR16], RZ ;  /* 0x000000ffffff79a7 */ /* 0x000fe20008100410 */
[C---:B------:R-:W-:Y:S01]  /*45e0*/  @!P1 IMAD.HI.U32 R13, R10.reuse, R13, RZ ;  /* 0x0000000d0a0d9227 */ /* 0x040fe200078e00ff */
[----:B------:R-:W-:Y:S04]  /*45f0*/  @!P1 SHF.R.U32.HI R8, RZ, R9, R8 ;  /* 0x00000009ff089219 */ /* 0x000fe80000011608 */
[----:B------:R-:W-:Y:S01]  /*4600*/  @!P1 SEL R8, R11, R8, !P2 ;  /* 0x000000080b089207 */ /* 0x000fe20005000000 */
[----:B------:R-:W1:Y:S01]  /*4610*/  SYNCS.PHASECHK.TRANS64.TRYWAIT P5, [UR13+0x58], R14 ;  /* 0x0000580eff0075a7 */ /* 0x000e6200080a110d */
[----:B-----5:R-:W2:Y:S02]  /*4620*/  @!P1 LDC R0, c[0x0][0xb20] ;  /* 0x0002c800ff009b82 */ /* 0x020ea40000000800 */
[----:B--2---:R-:W-:Y:S04]  /*4630*/  @!P1 SHF.R.U32.HI R0, RZ, R0, R13 ;  /* 0x00000000ff009219 */ /* 0x004fe8000001160d */
[----:B------:R-:W-:Y:S05]  /*4640*/  @!P1 SEL R9, R10, R0, !P0 ;  /* 0x000000000a099207 */ /* 0x000fea0004000000 */
[----:B------:R-:W-:Y:S02]  /*4650*/  @!P1 IMAD.IADD R0, R9, 0x1, -R8 ;  /* 0x0000000109009824 */ /* 0x000fe400078e0a08 */
[----:B------:R-:W-:Y:S02]  /*4660*/  @!P1 IMAD.IADD R8, R8, 0x1, -R9 ;  /* 0x0000000108089824 */ /* 0x000fe400078e0a09 */
[----:B------:R-:W-:Y:S02]  /*4670*/  @!P1 IMAD R11, R0, R2, R11 ;  /* 0x00000002000b9224 */ /* 0x000fe400078e020b */
[----:B------:R-:W-:Y:S01]  /*4680*/  @!P1 IMAD R10, R8, R12, R10 ;  /* 0x0000000c080a9224 */ /* 0x000fe200078e020a */
[----:B-1----:R-:W-:Y:S06]  /*4690*/  @!P5 BRA `(.L_x_75) ;  /* 0x0000003400f0d947 */ /* 0x002fec0003800000 */
.L_x_147:
[----:B------:R-:W-:Y:S01]  /*46a0*/  @!P4 IADD3 R2, P0, PT, R30, 0x580, RZ ;  /* 0x000005801e02c810 */ /* 0x000fe20007f1e0ff */
[----:B------:R-:W-:Y:S01]  /*46b0*/  UMOV UR18, 0x0 ;  /* 0x0000000000127882 */ /* 0x000fe20000000000 */
[----:B------:R-:W-:Y:S01]  /*46c0*/  UMOV UR19, 0x10000000 ;  /* 0x1000000000137882 */ /* 0x000fe20000000000 */
[----:B------:R-:W-:Y:S01]  /*46d0*/  VOTEU.ALL UP1, P4 ;  /* 0x0000000000ff7886 */ /* 0x000fe20002020000 */
[----:B------:R-:W-:Y:S01]  /*46e0*/  @!P4 R2UR UR9, R2 ;  /* 0x000000000209c2ca */ /* 0x000fe200000e0000 */
[----:B-1----:R-:W-:Y:S01]  /*46f0*/  @!P4 IMAD.X R0, RZ, RZ, R31, P0 ;  /* 0x000000ffff00c224 */ /* 0x002fe200000e061f */
[----:B------:R-:W-:Y:S01]  /*4700*/  UMOV UR12, UR36 ;  /* 0x00000024000c7c82 */ /* 0x000fe20008000000 */
[----:B------:R-:W-:Y:S01]  /*4710*/  @P3 R2UR UR36, R26 ;  /* 0x000000001a2432ca */ /* 0x000fe200000e0000 */
[----:B------:R-:W-:Y:S01]  /*4720*/  @!UP1 ULEA UR15, UR14, UR7, 0xd ;  /* 0x000000070e0f9291 */ /* 0x000fe2000f8e68ff */
[----:B------:R-:W-:Y:S01]  /*4730*/  ISETP.NE.AND P0, PT, R28, 0x2, PT ;  /* 0x000000021c00780c */ /* 0x000fe20003f05270 */
[----:B------:R-:W-:Y:S01]  /*4740*/  @!UP1 UIADD3 UR10, UPT, UPT, UR10, 0x20, URZ ;  /* 0x000000200a0a9890 */ /* 0x000fe2000fffe0ff */
[----:B------:R-:W-:Y:S01]  /*4750*/  @!P4 R2UR UR8, R0 ;  /* 0x000000000008c2ca */ /* 0x000fe200000e0000 */
[----:B------:R-:W-:Y:S01]  /*4760*/  IMAD.IADD R14, R10, 0x1, R86 ;  /* 0x000000010a0e7824 */ /* 0x000fe200078e0256 */
[----:B------:R-:W-:Y:S01]  /*4770*/  SEL R0, RZ, 0x1, P0 ;  /* 0x00000001ff007807 */ /* 0x000fe20000000000 */
[----:B------:R-:W-:Y:S01]  /*4780*/  IMAD.IADD R15, R11, 0x1, R87 ;  /* 0x000000010b0f7824 */ /* 0x000fe200078e0257 */
[----:B------:R-:W-:Y:S02]  /*4790*/  SEL R28, R28, RZ, P0 ;  /* 0x000000ff1c1c7207 */ /* 0x000fe40000000000 */
[----:B------:R-:W-:Y:S01]  /*47a0*/  IMAD.U32 R8, RZ, RZ, UR9 ;  /* 0x00000009ff087e24 */ /* 0x000fe2000f8e00ff */
[----:B------:R-:W-:Y:S01]  /*47b0*/  UIADD3 UR9, UPT, UPT, UR13, 0x40, URZ ;  /* 0x000000400d097890 */ /* 0x000fe2000fffe0ff */
[----:B------:R-:W-:Y:S03]  /*47c0*/  LOP3.LUT R27, R27, R0, RZ, 0x3c, !PT ;  /* 0x000000001b1b7212 */ /* 0x000fe600078e3cff */
[----:B------:R-:W-:Y:S02]  /*47d0*/  @!P4 R2UR UR16, R8 ;  /* 0x000000000810c2ca */ /* 0x000fe400000e0000 */
[----:B------:R-:W-:Y:S01]  /*47e0*/  IMAD.U32 R9, RZ, RZ, UR8 ;  /* 0x00000008ff097e24 */ /* 0x000fe2000f8e00ff */
[----:B------:R-:W-:Y:S01]  /*47f0*/  @!UP1 UIADD3 UR8, UPT, UPT, UR15, 0x200, URZ ;  /* 0x000002000f089890 */ /* 0x000fe2000fffe0ff */
[----:B------:R-:W-:Y:S01]  /*4800*/  VOTEU.ALL UP1, P4 ;  /* 0x0000000000ff7886 */ /* 0x000fe20002020000 */
[----:B------:R-:W-:Y:S02]  /*4810*/  UPRMT UR15, UR37, 0x654, UR9 ;  /* 0x00000654250f7896 */ /* 0x000fe40008000009 */
[----:B------:R-:W-:Y:S11]  /*4820*/  @!P4 R2UR UR17, R9 ;  /* 0x000000000911c2ca */ /* 0x000ff600000e0000 */
[----:B------:R-:W-:Y:S02]  /*4830*/  @!UPT UIADD3 URZ, UPT, UPT, URZ, URZ, URZ ;  /* 0x000000fffffff290 */ /* 0x000fe4000fffe0ff */
[----:B------:R2:W-:Y:S01]  /*4840*/  @!UP1 UTMALDG.3D [UR8], [UR16], desc[UR18] ;  /* 0x00001208100095b4 */ /* 0x0005e20008011000 */
[----:B------:R2:W-:Y:S01]  /*4850*/  @!P4 SYNCS.ARRIVE.TRANS64.RED.A0TR RZ, [UR13+0x40], R25 ;  /* 0x00004019ffffc9a7 */ /* 0x0005e2000830040d */
[----:B------:R-:W-:Y:S04]  /*4860*/  UIADD3 UR13, UPT, UPT, UR14, 0x1, URZ ;  /* 0x000000010e0d7890 */ /* 0x000fe8000fffe0ff */
[----:B------:R-:W-:Y:S04]  /*4870*/  UISETP.NE.AND UP1, UPT, UR13, 0x3, UPT ;  /* 0x000000030d00788c */ /* 0x000fe8000bf25270 */
[----:B------:R-:W-:Y:S02]  /*4880*/  USEL UR14, URZ, 0x1, UP1 ;  /* 0x00000001ff0e7887 */ /* 0x000fe40008800000 */
[----:B------:R-:W-:Y:S02]  /*4890*/  USEL UR13, UR13, URZ, UP1 ;  /* 0x000000ff0d0d7287 */ /* 0x000fe40008800000 */
[----:B------:R-:W-:Y:S02]  /*48a0*/  UPLOP3.LUT UP1, UPT, UPT, UPT, UPT, 0x80, 0x8 ;  /* 0x000000000008789c */ /* 0x000fe40003f2f070 */
[----:B------:R-:W-:Y:S01]  /*48b0*/  LOP3.LUT R29, R29, UR14, RZ, 0x3c, !PT ;  /* 0x0000000e1d1d7c12 */ /* 0x000fe2000f8e3cff */
[----:B------:R-:W-:Y:S01]  /*48c0*/  SYNCS.ARRIVE.TRANS64.RED.A1T0 RZ, [UR15], RZ ;  /* 0x000000ffffff79a7 */ /* 0x000fe2000810040f */
[----:B------:R-:W-:Y:S07]  /*48d0*/  @P3 BRA `(.L_x_76) ;  /* 0xfffffff4001c3947 */ /* 0x000fee000383ffff */
[----:B------:R-:W-:Y:S01]  /*48e0*/  UIADD3 UR7, UPT, UPT, UR7, 0x58, URZ ;  /* 0x0000005807077890 */ /* 0x000fe2000fffe0ff */
[----:B------:R-:W-:-:S03]  /*48f0*/  SHF.L.U32 R2, R29, 0x1f, RZ ;  /* 0x0000001f1d027819 */ /* 0x000fc600000006ff */
[----:B------:R-:W-:-:S09]  /*4900*/  ULEA UR4, UR13, UR7, 0x3 ;  /* 0x000000070d047291 */ /* 0x000fd2000f8e18ff */
[----:B------:R-:W1:Y:S02]  /*4910*/  SYNCS.PHASECHK.TRANS64.TRYWAIT P0, [UR4], R2 ;  /* 0x00000002ff0075a7 */ /* 0x000e640008001104 */
[----:B-1----:R-:W-:Y:S05]  /*4920*/  @!P0 BRA `(.L_x_77) ;  /* 0x0000003400648947 */ /* 0x002fea0003800000 */
.L_x_149:
        /* <DEDUP_REMOVED lines=9> */
.L_x_151:
[----:B------:R-:W-:-:S04]  /*49c0*/  UIADD3 UR5, UPT, UPT, UR5, 0x1, URZ ;  /* 0x0000000105057890 */ /* 0x000fc8000fffe0ff */
[----:B------:R-:W-:-:S04]  /*49d0*/  UISETP.NE.AND UP0, UPT, UR5, 0x3, UPT ;  /* 0x000000030500788c */ /* 0x000fc8000bf05270 */
[----:B------:R-:W-:Y:S02]  /*49e0*/  USEL UR4, URZ, 0x1, UP0 ;  /* 0x00000001ff047887 */ /* 0x000fe40008000000 */
[----:B------:R-:W-:-:S04]  /*49f0*/  USEL UR5, UR5, URZ, UP0 ;  /* 0x000000ff05057287 */ /* 0x000fc80008000000 */
[----:B------:R-:W-:Y:S01]  /*4a00*/  ULEA UR5, UR5, UR7, 0x3 ;  /* 0x0000000705057291 */ /* 0x000fe2000f8e18ff */
[----:B-1----:R-:W-:-:S04]  /*4a10*/  LOP3.LUT R2, R29, UR4, RZ, 0x3c, !PT ;  /* 0x000000041d027c12 */ /* 0x002fc8000f8e3cff */
[----:B------:R-:W-:Y:S01]  /*4a20*/  SHF.L.U32 R2, R2, 0x1f, RZ ;  /* 0x0000001f02027819 */ /* 0x000fe200000006ff */
[----:B------:R-:W-:-:S07]  /*4a30*/  IMAD.U32 R0, RZ, RZ, UR5 ;  /* 0x00000005ff007e24 */ /* 0x000fce000f8e00ff */
.L_x_79:
[----:B-1----:R1:W3:Y:S02]  /*4a40*/  SYNCS.PHASECHK.TRANS64.TRYWAIT P0, [R0+URZ], R2 ;  /* 0x00000002000075a7 */ /* 0x0022e400080011ff */
[----:B---3--:R-:W-:Y:S05]  /*4a50*/  @!P0 NANOSLEEP.SYNCS 0x989680 ;  /* 0x009896800000895d */ /* 0x008fea0003900000 */
[----:B------:R-:W3:Y:S02]  /*4a60*/  @!P0 SYNCS.PHASECHK.TRANS64 P0, [R0+URZ], R2 ;  /* 0x00000002000085a7 */ /* 0x000ee400080010ff */
[----:B--23--:R-:W-:Y:S05]  /*4a70*/  @P0 EXIT ;  /* 0x000000000000094d */ /* 0x00cfea0003800000 */
[----:B------:R-:W-:Y:S05]  /*4a80*/  BRA `(.L_x_79) ;  /* 0xfffffffc00ec7947 */ /* 0x000fea000383ffff */
.L_x_67:
[----:B------:R-:W-:-:S06]  /*4a90*/  UISETP.GE.AND UP1, UPT, UR8, 0x4, UPT ;  /* 0x000000040800788c */ /* 0x000fcc000bf26270 */
[----:B------:R-:W-:-:S13]  /*4aa0*/  PLOP3.LUT P0, PT, PT, PT, UP1, 0x80, 0x8 ;  /* 0x000000000008781c */ /* 0x000fda0003f0f018 */
[----:B------:R-:W-:Y:S05]  /*4ab0*/  @!P0 EXIT ;  /* 0x000000000000894d */ /* 0x000fea0003800000 */
[----:B------:R-:W-:Y:S01]  /*4ac0*/  BAR.SYNC.DEFER_BLOCKING 0x6, 0xa0 ;  /* 0x0182800000007b1d */ /* 0x000fe20000010000 */
[C---:B------:R-:W-:Y:S01]  /*4ad0*/  IMAD.SHL.U32 R2, R93.reuse, 0x20, RZ ;  /* 0x000000205d027824 */ /* 0x040fe200078e00ff */
[C---:B------:R-:W-:Y:S01]  /*4ae0*/  LOP3.LUT R94, R93.reuse, 0x2, RZ, 0xc0, !PT ;  /* 0x000000025d5e7812 */ /* 0x040fe200078ec0ff */
[C---:B------:R-:W-:Y:S01]  /*4af0*/  IMAD.SHL.U32 R99, R93.reuse, 0x4, RZ ;  /* 0x000000045d637824 */ /* 0x040fe200078e00ff */
[C---:B------:R-:W-:Y:S01]  /*4b00*/  LOP3.LUT R100, R93.reuse, 0x60, RZ, 0xc0, !PT ;  /* 0x000000605d647812 */ /* 0x040fe200078ec0ff */
[C---:B------:R-:W-:Y:S01]  /*4b10*/  IMAD.U32 R46, R93.reuse, 0x10000, RZ ;  /* 0x000100005d2e7824 */ /* 0x040fe200078e00ff */
[----:B------:R-:W-:Y:S02]  /*4b20*/  UMOV UR48, 0x400 ;  /* 0x0000040000307882 */ /* 0x000fe40000000000 */
[----:B------:R-:W1:Y:S01]  /*4b30*/  LDC R91, c[0x0][0x370] ;  /* 0x0000dc00ff5b7b82 */ /* 0x000e620000000800 */
[----:B------:R-:W-:Y:S01]  /*4b40*/  ULEA UR48, UR37, UR48, 0x18 ;  /* 0x0000003025307291 */ /* 0x000fe2000f8ec0ff */
[----:B------:R-:W-:Y:S01]  /*4b50*/  LOP3.LUT R3, R2, 0xc0, RZ, 0xc0, !PT ;  /* 0x000000c002037812 */ /* 0x000fe200078ec0ff */
[----:B------:R-:W-:Y:S01]  /*4b60*/  IMAD.MOV.U32 R45, RZ, RZ, RZ ;  /* 0x000000ffff2d7224 */ /* 0x000fe200078e00ff */
[----:B------:R-:W-:Y:S01]  /*4b70*/  LOP3.LUT R93, R93, 0x4, RZ, 0xc0, !PT ;  /* 0x000000045d5d7812 */ /* 0x000fe200078ec0ff */
[----:B------:R-:W-:Y:S01]  /*4b80*/  UIADD3 UR52, UPT, UPT, UR48, 0x200, URZ ;  /* 0x0000020030347890 */ /* 0x000fe2000fffe0ff */
[----:B------:R-:W-:-:S02]  /*4b90*/  LOP3.LUT R99, R3, 0x18, R99, 0xf8, !PT ;  /* 0x0000001803637812 */ /* 0x000fc400078ef863 */
[----:B------:R-:W-:Y:S01]  /*4ba0*/  CS2R R96, SRZ ;  /* 0x0000000000607805 */ /* 0x000fe2000001ff00 */
[----:B------:R-:W2:Y:S01]  /*4bb0*/  LDC R42, c[0x0][0xb0c] ;  /* 0x0002c300ff2a7b82 */ /* 0x000ea20000000800 */
[----:B------:R-:W-:Y:S01]  /*4bc0*/  LOP3.LUT R46, R46, 0x600000, RZ, 0xc0, !PT ;  /* 0x006000002e2e7812 */ /* 0x000fe200078ec0ff */
[----:B------:R-:W-:Y:S01]  /*4bd0*/  IMAD.MOV.U32 R103, RZ, RZ, RZ ;  /* 0x000000ffff677224 */ /* 0x000fe200078e00ff */
[----:B------:R-:W-:Y:S01]  /*4be0*/  IADD3 R98, PT, PT, -R93, 0x2, RZ ;  /* 0x000000025d627810 */ /* 0x000fe20007ffe1ff */
[----:B------:R-:W-:Y:S01]  /*4bf0*/  IMAD.MOV R94, RZ, RZ, -R94 ;  /* 0x000000ffff5e7224 */ /* 0x000fe200078e0a5e */
[----:B------:R-:W-:Y:S01]  /*4c00*/  LOP3.LUT R99, R99, 0xf20, R2, 0xf8, !PT ;  /* 0x00000f2063637812 */ /* 0x000fe200078ef802 */
[----:B------:R-:W-:Y:S01]  /*4c10*/  IMAD.MOV R93, RZ, RZ, -R93 ;  /* 0x000000ffff5d7224 */ /* 0x000fe200078e0a5d */
[----:B------:R-:W4:Y:S01]  /*4c20*/  LDCU.64 UR54, c[0x0][0x348] ;  /* 0x00006900ff3677ac */ /* 0x000f220008000a00 */
[----:B------:R-:W1:Y:S01]  /*4c30*/  LDC R89, c[0x0][0xb20] ;  /* 0x0002c800ff597b82 */ /* 0x000e620000000800 */
[----:B------:R-:W3:Y:S01]  /*4c40*/  LDS R0, [UR48+0x130] ;  /* 0x00013030ff007984 */ /* 0x000ee20008000800 */
[----:B------:R-:W-:Y:S01]  /*4c50*/  IMAD.SHL.U32 R98, R98, 0x10, RZ ;  /* 0x0000001062627824 */ /* 0x000fe200078e00ff */
[----:B------:R-:W-:Y:S01]  /*4c60*/  LEA R99, R99, UR52, 0x1 ;  /* 0x0000003463637c11 */ /* 0x000fe2000f8e08ff */
[----:B------:R-:W-:Y:S01]  /*4c70*/  UMOV UR51, 0x1 ;  /* 0x0000000100337882 */ /* 0x000fe20000000000 */
[----:B------:R-:W-:Y:S01]  /*4c80*/  UMOV UR56, URZ ;  /* 0x000000ff00387c82 */ /* 0x000fe20008000000 */
[----:B------:R-:W1:Y:S02]  /*4c90*/  LDCU.64 UR38, c[0x0][0x888] ;  /* 0x00011100ff2677ac */ /* 0x000e640008000a00 */
[----:B------:R-:W1:Y:S01]  /*4ca0*/  LDC R41, c[0x0][0xb30] ;  /* 0x0002cc00ff297b82 */ /* 0x000e620000000800 */
[----:B------:R-:W1:Y:S01]  /*4cb0*/  LDCU.64 UR44, c[0x0][0x890] ;  /* 0x00011200ff2c77ac */ /* 0x000e620008000a00 */
[----:B------:R-:W-:Y:S01]  /*4cc0*/  UMOV UR50, URZ ;  /* 0x000000ff00327c82 */ /* 0x000fe20008000000 */
[----:B------:R-:W-:-:S05]  /*4cd0*/  UMOV UR49, URZ ;  /* 0x000000ff00317c82 */ /* 0x000fca0008000000 */
[----:B------:R-:W1:Y:S08]  /*4ce0*/  LDC.64 R84, c[0x0][0xb10] ;  /* 0x0002c400ff547b82 */ /* 0x000e700000000a00 */
[----:B------:R-:W1:Y:S08]  /*4cf0*/  LDC.64 R38, c[0x0][0xb18] ;  /* 0x0002c600ff267b82 */ /* 0x000e700000000a00 */
[----:B------:R-:W1:Y:S08]  /*4d00*/  LDC.64 R36, c[0x0][0xb28] ;  /* 0x0002ca00ff247b82 */ /* 0x000e700000000a00 */
[----:B------:R-:W1:Y:S01]  /*4d10*/  LDC.64 R82, c[0x0][0x8b0] ;  /* 0x00022c00ff527b82 */ /* 0x000e620000000a00 */
[----:B---3--:R-:W-:-:S07]  /*4d20*/  IMAD.IADD R46, R0, 0x1, R46 ;  /* 0x00000001002e7824 */ /* 0x008fce00078e022e */
[----:B------:R-:W3:Y:S08]  /*4d30*/  LDC.64 R80, c[0x0][0x8a8] ;  /* 0x00022a00ff507b82 */ /* 0x000ef00000000a00 */
[----:B--2-4-:R-:W1:Y:S02]  /*4d40*/  LDC R90, c[0x0][0x374] ;  /* 0x0000dd00ff5a7b82 */ /* 0x014e640000000800 */
.L_x_110:
[C---:B------:R-:W-:Y:S02]  /*4d50*/  LEA R0, R103.reuse, UR48, 0x3 ;  /* 0x0000003067007c11 */ /* 0x040fe4000f8e18ff */
[----:B------:R-:W-:Y:S02]  /*4d60*/  SHF.L.U32 R2, R96, 0x1f, RZ ;  /* 0x0000001f60027819 */ /* 0x000fe400000006ff */
[----:B------:R-:W-:Y:S02]  /*4d70*/  LEA R16, R103, UR48, 0x4 ;  /* 0x0000003067107c11 */ /* 0x000fe4000f8e20ff */
[----:B------:R-:W2:Y:S02]  /*4d80*/  SYNCS.PHASECHK.TRANS64.TRYWAIT P0, [R0+URZ+0x80], R2 ;  /* 0x00008002000075a7 */ /* 0x000ea400080011ff */
[----:B--2---:R-:W-:Y:S05]  /*4d90*/  @!P0 BRA `(.L_x_80) ;  /* 0x0000003000788947 */ /* 0x004fea0003800000 */
.L_x_152:
[----:B------:R-:W4:Y:S01]  /*4da0*/  LDC.64 R10, c[0x0][0xb10] ;  /* 0x0002c400ff0a7b82 */ /* 0x000f220000000a00 */
[----:B------:R-:W3:Y:S01]  /*4db0*/  LDS.128 R16, [R16+0x110] ;  /* 0x0001100010107984 */ /* 0x000ee20000000c00 */
[----:B-1----:R-:W-:Y:S01]  /*4dc0*/  ISETP.NE.AND P1, PT, R41, 0x1, PT ;  /* 0x000000012900780c */ /* 0x002fe20003f25270 */
[----:B--2---:R-:W-:Y:S01]  /*4dd0*/  VIADD R0, R0, 0x90 ;  /* 0x0000009000007836 */ /* 0x004fe20000000000 */
[----:B------:R-:W-:Y:S04]  /*4de0*/  ISETP.GE.AND P0, PT, R40, 0x1, PT ;  /* 0x000000012800780c */ /* 0x000fe80003f06270 */
[----:B------:R-:W1:Y:S01]  /*4df0*/  LDC.64 R8, c[0x0][0xb18] ;  /* 0x0002c600ff087b82 */ /* 0x000e620000000a00 */
[----:B------:R-:W-:Y:S01]  /*4e00*/  PRMT R0, RZ, 0x654, R0 ;  /* 0x00000654ff007816 */ /* 0x000fe20000000000 */
[----:B------:R-:W-:Y:S01]  /*4e10*/  @!PT LDS RZ, [RZ] ;  /* 0x00000000fffff984 */ /* 0x000fe20000000800 */
[----:B------:R-:W-:Y:S01]  /*4e20*/  @!PT LDS RZ, [RZ] ;  /* 0x00000000fffff984 */ /* 0x000fe20000000800 */
[----:B------:R-:W-:Y:S01]  /*4e30*/  @!PT LDS RZ, [RZ] ;  /* 0x00000000fffff984 */ /* 0x000fe20000000800 */
[----:B------:R-:W-:Y:S01]  /*4e40*/  @!PT LDS RZ, [RZ] ;  /* 0x00000000fffff984 */ /* 0x000fe20000000800 */
[----:B------:R2:W-:Y:S06]  /*4e50*/  MEMBAR.ALL.CTA ;  /* 0x0000000000007992 */ /* 0x0005ec0000008000 */
[----:B--2---:R-:W2:Y:S01]  /*4e60*/  FENCE.VIEW.ASYNC.S ;  /* 0x00000000000073c6 */ /* 0x004ea20000000000 */
[----:B------:R-:W1:Y:S08]  /*4e70*/  @!P1 LDC R12, c[0x0][0xb20] ;  /* 0x0002c800ff0c9b82 */ /* 0x000e700000000800 */
[----:B------:R-:W1:Y:S01]  /*4e80*/  @!P1 LDC R7, c[0x0][0xb0c] ;  /* 0x0002c300ff079b82 */ /* 0x000e620000000800 */
[----:B--2---:R2:W-:Y:S01]  /*4e90*/  SYNCS.ARRIVE.TRANS64.RED.A1T0 RZ, [R0+URZ], RZ ;  /* 0x000000ff00ff79a7 */ /* 0x0045e200081004ff */
[----:B---3--:R-:W-:Y:S04]  /*4ea0*/  LOP3.LUT P4, RZ, R18, 0x1, RZ, 0xc0, !PT ;  /* 0x0000000112ff7812 */ /* 0x008fe8000788c0ff */
[----:B------:R-:W-:Y:S09]  /*4eb0*/  P2R R101, PR, RZ, 0x10 ;  /* 0x00000010ff657803 */ /* 0x000ff20000000000 */
[----:B------:R-:W-:Y:S02]  /*4ec0*/  @P4 MOV R44, R16 ;  /* 0x00000010002c4202 */ /* 0x000fe40000000f00 */
[----:B------:R-:W-:Y:S01]  /*4ed0*/  @P4 LOP3.LUT R43, R17, 0xffff, RZ, 0xc0, !PT ;  /* 0x0000ffff112b4812 */ /* 0x000fe200078ec0ff */
[----:B--2-4-:R-:W-:Y:S06]  /*4ee0*/  @!P0 BRA `(.L_x_81) ;  /* 0x0000000000a48947 */ /* 0x014fec0003800000 */
[----:B------:R-:W-:Y:S01]  /*4ef0*/  IMAD.HI.U32 R0, R90, R39, RZ ;  /* 0x000000275a007227 */ /* 0x000fe200078e00ff */
[----:B------:R-:W-:Y:S02]  /*4f00*/  ISETP.NE.AND P0, PT, R38, 0x1, PT ;  /* 0x000000012600780c */ /* 0x000fe40003f05270 */
[----:B------:R-:W-:Y:S01]  /*4f10*/  ISETP.NE.AND P2, PT, R40, 0x1, PT ;  /* 0x000000012800780c */ /* 0x000fe20003f45270 */
[----:B------:R-:W-:Y:S01]  /*4f20*/  IMAD.HI.U32 R4, R91, R84, RZ ;  /* 0x000000545b047227 */ /* 0x000fe200078e00ff */
[----:B------:R-:W-:Y:S02]  /*4f30*/  SHF.R.U32.HI R0, RZ, R89, R0 ;  /* 0x00000059ff007219 */ /* 0x000fe40000011600 */
[----:B------:R-:W-:Y:S01]  /*4f40*/  ISETP.NE.AND P3, PT, R42, 0x1, PT ;  /* 0x000000012a00780c */ /* 0x000fe20003f65270 */
[----:B------:R-:W-:Y:S01]  /*4f50*/  IMAD.HI.U32 R6, R43, R39, RZ ;  /* 0x000000272b067227 */ /* 0x000fe200078e00ff */
[-C--:B------:R-:W-:Y:S02]  /*4f60*/  SHF.R.U32.HI R4, RZ, R85.reuse, R4 ;  /* 0x00000055ff047219 */ /* 0x080fe40000011604 */
[----:B------:R-:W-:Y:S01]  /*4f70*/  SEL R0, R90, R0, !P0 ;  /* 0x000000005a007207 */ /* 0x000fe20004000000 */
[----:B------:R-:W-:Y:S01]  /*4f80*/  IMAD.HI.U32 R5, R44, R84, RZ ;  /* 0x000000542c057227 */ /* 0x000fe200078e00ff */
[----:B------:R-:W-:Y:S03]  /*4f90*/  SEL R4, R91, R4, !P3 ;  /* 0x000000045b047207 */ /* 0x000fe60005800000 */
[-C--:B------:R-:W-:Y:S01]  /*4fa0*/  IMAD.HI.U32 R3, R0, R36.reuse, RZ ;  /* 0x0000002400037227 */ /* 0x080fe200078e00ff */
[----:B------:R-:W-:Y:S03]  /*4fb0*/  SHF.R.U32.HI R5, RZ, R85, R5 ;  /* 0x00000055ff057219 */ /* 0x000fe60000011605 */
[----:B------:R-:W-:Y:S01]  /*4fc0*/  IMAD.HI.U32 R2, R4, R36, RZ ;  /* 0x0000002404027227 */ /* 0x000fe200078e00ff */
[----:B------:R-:W-:Y:S02]  /*4fd0*/  @P2 SHF.R.U32.HI R0, RZ, R37, R3 ;  /* 0x00000025ff002219 */ /* 0x000fe40000011603 */
[----:B------:R-:W-:Y:S02]  /*4fe0*/  SHF.R.U32.HI R3, RZ, R89, R6 ;  /* 0x00000059ff037219 */ /* 0x000fe40000011606 */
[----:B------:R-:W-:Y:S01]  /*4ff0*/  @P2 SHF.R.U32.HI R4, RZ, R37, R2 ;  /* 0x00000025ff042219 */ /* 0x000fe20000011602 */
[----:B------:R-:W-:Y:S01]  /*5000*/  IMAD R0, R40, R0, RZ ;  /* 0x0000000028007224 */ /* 0x000fe200078e02ff */
[----:B------:R-:W-:Y:S02]  /*5010*/  SEL R3, R43, R3, !P0 ;  /* 0x000000032b037207 */ /* 0x000fe40004000000 */
[----:B------:R-:W-:Y:S01]  /*5020*/  SEL R2, R44, R5, !P3 ;  /* 0x000000052c027207 */ /* 0x000fe20005800000 */
[----:B------:R-:W-:Y:S01]  /*5030*/  IMAD R5, R40, R4, RZ ;  /* 0x0000000428057224 */ /* 0x000fe200078e02ff */
[C---:B------:R-:W-:Y:S01]  /*5040*/  ISETP.GE.AND P0, PT, R3.reuse, R0, PT ;  /* 0x000000000300720c */ /* 0x040fe20003f06270 */
[C---:B------:R-:W-:Y:S03]  /*5050*/  IMAD.HI.U32 R0, R3.reuse, R36, RZ ;  /* 0x0000002403007227 */ /* 0x040fe600078e00ff */
[C---:B------:R-:W-:Y:S02]  /*5060*/  ISETP.GE.OR P0, PT, R2.reuse, R5, P0 ;  /* 0x000000050200720c */ /* 0x040fe40000706670 */
[----:B------:R-:W-:Y:S04]  /*5070*/  SHF.R.U32.HI R0, RZ, R37, R0 ;  /* 0x00000025ff007219 */ /* 0x000fe80000011600 */
[C---:B------:R-:W-:Y:S05]  /*5080*/  SEL R6, R3.reuse, R0, !P2 ;  /* 0x0000000003067207 */ /* 0x040fea0005000000 */
        /* <DEDUP_REMOVED lines=14> */
[----:B------:R-:W-:Y:S07]  /*5170*/  IMAD R43, R3, R38, R43 ;  /* 0x00000026032b7224 */ /* 0x000fee00078e022b */
.L_x_81:
[----:B-1----:R-:W-:Y:S01]  /*5180*/  @!P1 ISETP.NE.AND P0, PT, R8, 0x1, PT ;  /* 0x000000010800980c */ /* 0x002fe20003f05270 */
[----:B------:R-:W-:Y:S01]  /*5190*/  @!P1 IMAD.HI.U32 R0, R44, R10, RZ ;  /* 0x0000000a2c009227 */ /* 0x000fe200078e00ff */
[----:B------:R-:W-:Y:S01]  /*51a0*/  @!P1 ISETP.NE.AND P2, PT, R7, 0x1, PT ;  /* 0x000000010700980c */ /* 0x000fe20003f45270 */
[----:B------:R-:W-:Y:S01]  /*51b0*/  ULOP3.LUT UP0, URZ, UR52, 0x1b0, URZ, 0xc0, !UPT ;  /* 0x000001b034ff7892 */ /* 0x000fe2000f80c0ff */
[----:B------:R-:W-:Y:S01]  /*51c0*/  R2UR UR42, R15 ;  /* 0x000000000f2a72ca */ /* 0x000fe200000e0000 */
[----:B------:R-:W-:Y:S01]  /*51d0*/  @!P1 IMAD.HI.U32 R2, R43, R9, RZ ;  /* 0x000000092b029227 */ /* 0x000fe200078e00ff */
[----:B------:R-:W-:Y:S02]  /*51e0*/  @!P1 SHF.R.U32.HI R0, RZ, R11, R0 ;  /* 0x0000000bff009219 */ /* 0x000fe40000011600 */
[----:B------:R-:W-:Y:S01]  /*51f0*/  R2UR UR41, R14 ;  /* 0x000000000e2972ca */ /* 0x000fe200000e0000 */
[----:B------:R-:W-:Y:S01]  /*5200*/  VIADD R103, R103, 0x1 ;  /* 0x0000000167677836 */ /* 0x000fe20000000000 */
[----:B------:R-:W-:Y:S02]  /*5210*/  @!P1 SHF.R.U32.HI R2, RZ, R12, R2 ;  /* 0x0000000cff029219 */ /* 0x000fe40000011602 */
[----:B------:R-:W-:Y:S02]  /*5220*/  @!P1 SEL R3, R44, R0, !P2 ;  /* 0x000000002c039207 */ /* 0x000fe40005000000 */
[----:B------:R-:W-:Y:S02]  /*5230*/  @!P1 SEL R2, R43, R2, !P0 ;  /* 0x000000022b029207 */ /* 0x000fe40004000000 */
[----:B------:R-:W-:Y:S01]  /*5240*/  @P4 SHF.R.U32.HI R95, RZ, 0x10, R17 ;  /* 0x00000010ff5f4819 */ /* 0x000fe20000011611 */
[----:B------:R-:W-:Y:S02]  /*5250*/  USHF.L.U32 UR42, UR42, 0x7, URZ ;  /* 0x000000072a2a7899 */ /* 0x000fe400080006ff */
[----:B------:R-:W-:Y:S02]  /*5260*/  @!P1 IMAD.IADD R0, R2, 0x1, -R3 ;  /* 0x0000000102009824 */ /* 0x000fe400078e0a03 */
[----:B------:R-:W-:Y:S01]  /*5270*/  @!P1 IMAD.IADD R2, R3, 0x1, -R2 ;  /* 0x0000000103029824 */ /* 0x000fe200078e0a02 */
[----:B------:R-:W-:Y:S01]  /*5280*/  USHF.L.U32 UR41, UR41, 0x6, URZ ;  /* 0x0000000629297899 */ /* 0x000fe200080006ff */
[----:B------:R-:W-:Y:S02]  /*5290*/  @!P1 IMAD R44, R0, R7, R44 ;  /* 0x00000007002c9224 */ /* 0x000fe400078e022c */
[----:B------:R-:W-:Y:S01]  /*52a0*/  @!P1 IMAD R43, R2, R8, R43 ;  /* 0x00000008022b9224 */ /* 0x000fe200078e022b */
[----:B------:R-:W-:Y:S08]  /*52b0*/  BRA.U !UP0, `(.L_x_82) ;  /* 0x00000001087c7547 */ /* 0x000ff0000b800000 */
[----:B------:R-:W1:Y:S01]  /*52c0*/  LDCU.64 UR8, c[0x4][0x80] ;  /* 0x01001000ff0877ac */ /* 0x000e620008000a00 */
[----:B------:R-:W-:Y:S01]  /*52d0*/  MOV R2, 0x0 ;  /* 0x0000000000027802 */ /* 0x000fe20000000f00 */
[----:B------:R-:W-:Y:S02]  /*52e0*/  HFMA2 R12, -RZ, RZ, 0, 5.9604644775390625e-08 ;  /* 0x00000001ff0c7431 */ /* 0x000fe400000001ff */
[----:B------:R-:W-:Y:S01]  /*52f0*/  IMAD.MOV.U32 R8, RZ, RZ, 0x70 ;  /* 0x00000070ff087424 */ /* 0x000fe200078e00ff */
[----:B------:R2:W3:Y:S01]  /*5300*/  LDC.64 R14, c[0x4][R2] ;  /* 0x01000000020e7b82 */ /* 0x0004e20000000a00 */
[----:B------:R-:W4:Y:S01]  /*5310*/  LDCU.64 UR6, c[0x4][0x88] ;  /* 0x01001100ff0677ac */ /* 0x000f220008000a00 */
[----:B------:R-:W-:Y:S01]  /*5320*/  IMAD.MOV.U32 R13, RZ, RZ, RZ ;  /* 0x000000ffff0d7224 */ /* 0x000fe200078e00ff */
[----:B------:R-:W2:Y:S01]  /*5330*/  LDCU.64 UR4, c[0x4][0x8] ;  /* 0x01000100ff0477ac */ /* 0x000ea20008000a00 */
[----:B-1----:R-:W-:Y:S01]  /*5340*/  MOV R5, UR9 ;  /* 0x0000000900057c02 */ /* 0x002fe20008000f00 */
[----:B------:R-:W-:Y:S01]  /*5350*/  IMAD.U32 R4, RZ, RZ, UR8 ;  /* 0x00000008ff047e24 */ /* 0x000fe2000f8e00ff */
[----:B----4-:R-:W-:Y:S01]  /*5360*/  MOV R7, UR7 ;  /* 0x0000000700077c02 */ /* 0x010fe20008000f00 */
[----:B------:R-:W-:Y:S01]  /*5370*/  IMAD.U32 R6, RZ, RZ, UR6 ;  /* 0x00000006ff067e24 */ /* 0x000fe2000f8e00ff */
[----:B--2---:R-:W-:Y:S01]  /*5380*/  MOV R11, UR5 ;  /* 0x00000005000b7c02 */ /* 0x004fe20008000f00 */
[----:B------:R-:W-:Y:S02]  /*5390*/  IMAD.U32 R10, RZ, RZ, UR4 ;  /* 0x00000004ff0a7e24 */ /* 0x000fe4000f8e00ff */
[----:B------:R-:W-:Y:S07]  /*53a0*/  LEPC R20, `(.L_x_83) ;  /* 0x000000001014794e */ /* 0x000fee0000000000 */
[----:B---3-5:R-:W-:Y:S05]  /*53b0*/  CALL.ABS.NOINC R14 ;  /* 0x000000000e007343 */ /* 0x028fea0003c00000 */
.L_x_83:
[----:B------:R-:W1:Y:S01]  /*53c0*/  LDCU.64 UR8, c[0x4][0x80] ;  /* 0x01001000ff0877ac */ /* 0x000e620008000a00 */
[----:B------:R-:W2:Y:S01]  /*53d0*/  LDC.64 R2, c[0x4][R2] ;  /* 0x0100000002027b82 */ /* 0x000ea20000000a00 */
[----:B------:R-:W-:Y:S02]  /*53e0*/  HFMA2 R12, -RZ, RZ, 0, 5.9604644775390625e-08 ;  /* 0x00000001ff0c7431 */ /* 0x000fe400000001ff */
[----:B------:R-:W-:Y:S02]  /*53f0*/  IMAD.MOV.U32 R8, RZ, RZ, 0x70 ;  /* 0x00000070ff087424 */ /* 0x000fe400078e00ff */
[----:B------:R-:W-:Y:S01]  /*5400*/  IMAD.MOV.U32 R13, RZ, RZ, RZ ;  /* 0x000000ffff0d7224 */ /* 0x000fe200078e00ff */
[----:B------:R-:W3:Y:S01]  /*5410*/  LDCU.64 UR6, c[0x4][0x88] ;  /* 0x01001100ff0677ac */ /* 0x000ee20008000a00 */
[----:B------:R-:W4:Y:S01]  /*5420*/  LDCU.64 UR4, c[0x4][0x8] ;  /* 0x01000100ff0477ac */ /* 0x000f220008000a00 */
[----:B-1----:R-:W-:Y:S02]  /*5430*/  MOV R4, UR8 ;  /* 0x0000000800047c02 */ /* 0x002fe40008000f00 */
[----:B------:R-:W-:Y:S02]  /*5440*/  MOV R5, UR9 ;  /* 0x0000000900057c02 */ /* 0x000fe40008000f00 */
[----:B---3--:R-:W-:Y:S01]  /*5450*/  MOV R7, UR7 ;  /* 0x0000000700077c02 */ /* 0x008fe20008000f00 */
[----:B------:R-:W-:Y:S01]  /*5460*/  IMAD.U32 R6, RZ, RZ, UR6 ;  /* 0x00000006ff067e24 */ /* 0x000fe2000f8e00ff */
[----:B----4-:R-:W-:Y:S01]  /*5470*/  MOV R11, UR5 ;  /* 0x00000005000b7c02 */ /* 0x010fe20008000f00 */
[----:B------:R-:W-:Y:S02]  /*5480*/  IMAD.U32 R10, RZ, RZ, UR4 ;  /* 0x00000004ff0a7e24 */ /* 0x000fe4000f8e00ff */
[----:B------:R-:W-:Y:S07]  /*5490*/  LEPC R20, `(.L_x_82) ;  /* 0x000000001014794e */ /* 0x000fee0000000000 */
[----:B--2---:R-:W-:Y:S05]  /*54a0*/  CALL.ABS.NOINC R2 ;  /* 0x0000000002007343 */ /* 0x004fea0003c00000 */
.L_x_82:
[----:B------:R-:W-:Y:S01]  /*54b0*/  ISETP.NE.U32.AND P4, PT, R82, RZ, PT ;  /* 0x000000ff5200720c */ /* 0x000fe20003f85070 */
[----:B------:R-:W-:Y:S01]  /*54c0*/  UISETP.NE.AND UP2, UPT, UR53, URZ, UPT ;  /* 0x000000ff3500728c */ /* 0x000fe2000bf45270 */
[----:B------:R-:W-:Y:S01]  /*54d0*/  ISETP.NE.U32.AND P2, PT, RZ, UR38, PT ;  /* 0x00000026ff007c0c */ /* 0x000fe2000bf45070 */
[----:B------:R-:W-:Y:S01]  /*54e0*/  UISETP.NE.U32.AND UP1, UPT, UR44, URZ, UPT ;  /* 0x000000ff2c00728c */ /* 0x000fe2000bf25070 */
[----:B------:R-:W-:Y:S01]  /*54f0*/  ISETP.NE.AND.EX P4, PT, R83, RZ, PT, P4 ;  /* 0x000000ff5300720c */ /* 0x000fe20003f85340 */
[----:B------:R-:W-:Y:S01]  /*5500*/  UPLOP3.LUT UP0, UPT, UPT, UPT, UPT, 0x40, 0x4 ;  /* 0x000000000004789c */ /* 0x000fe20003f0e870 */
[----:B------:R-:W-:Y:S01]  /*5510*/  ISETP.NE.AND.EX P2, PT, RZ, UR39, PT, P2 ;  /* 0x00000027ff007c0c */ /* 0x000fe2000bf45320 */
[----:B------:R-:W-:Y:S01]  /*5520*/  UISETP.NE.AND.EX UP1, UPT, UR45, URZ, UPT, UP1 ;  /* 0x000000ff2d00728c */ /* 0x000fe2000bf25310 */
[----:B------:R-:W-:Y:S04]  /*5530*/  PLOP3.LUT P1, PT, PT, PT, UP2, 0x80, 0x8 ;  /* 0x000000000008781c */ /* 0x000fe80003f2f028 */
[----:B------:R-:W-:Y:S06]  /*5540*/  @UP2 UPLOP3.LUT UP0, UPT, UPT, UPT, UP1, 0x80, 0x8 ;  /* 0x000000000008289c */ /* 0x000fec0003f0f010 */
[----:B------:R-:W-:Y:S01]  /*5550*/  PLOP3.LUT P0, PT, PT, PT, UP0, 0x80, 0x8 ;  /* 0x000000000008781c */ /* 0x000fe20003f0f008 */
[----:B------:R-:W-:Y:S01]  /*5560*/  @!UPT UIADD3 URZ, UPT, UPT, URZ, URZ, URZ ;  /* 0x000000fffffff290 */ /* 0x000fe2000fffe0ff */
[----:B------:R-:W-:Y:S11]  /*5570*/  BRA.U !UP1, `(.L_x_84) ;  /* 0x0000000109387547 */ /* 0x000ff6000b800000 */
[----:B------:R-:W-:Y:S01]  /*5580*/  UISETP.NE.U32.AND UP0, UPT, UR38, URZ, UPT ;  /* 0x000000ff2600728c */ /* 0x000fe2000bf05070 */
[----:B------:R-:W-:Y:S02]  /*5590*/  HFMA2 R0, -RZ, RZ, 0, 5.9604644775390625e-08 ;  /* 0x00000001ff007431 */ /* 0x000fe400000001ff */
[----:B------:R-:W-:Y:S01]  /*55a0*/  IMAD.MOV.U32 R88, RZ, RZ, 0x1 ;  /* 0x00000001ff587424 */ /* 0x000fe200078e00ff */
[----:B------:R-:W-:Y:S06]  /*55b0*/  UISETP.NE.AND.EX UP0, UPT, UR39, URZ, UPT, UP0 ;  /* 0x000000ff2700728c */ /* 0x000fec000bf05300 */
[----:B------:R-:W-:Y:S05]  /*55c0*/  PLOP3.LUT P3, PT, PT, PT, UP0, 0x80, 0x8 ;  /* 0x000000000008781c */ /* 0x000fea0003f6f008 */
[----:B------:R-:W1:Y:S01]  /*55d0*/  @UP0 LDCU.64 UR6, c[0x0][0x888] ;  /* 0x00011100ff0607ac */ /* 0x000e620008000a00 */
[----:B------:R-:W-:Y:S07]  /*55e0*/  @UP0 UIMAD UR4, UR36, UR44, URZ ;  /* 0x0000002c240402a4 */ /* 0x000fee000f8e02ff */
[----:B------:R-:W-:Y:S01]  /*55f0*/  @!P3 PRMT R88, R0, 0x7610, R88 ;  /* 0x000076100058b816 */ /* 0x000fe20000000058 */
[----:B-1----:R-:W-:Y:S03]  /*5600*/  @UP0 UIMAD.WIDE UR6, UR4, 0x4, UR6 ;  /* 0x00000004040608a5 */ /* 0x002fe6000f8e0206 */
[----:B------:R-:W1:Y:S03]  /*5610*/  @!UP0 LDCU UR4, c[0x0][0x880] ;  /* 0x00011000ff0487ac */ /* 0x000e660008000800 */
[----:B------:R-:W-:Y:S01]  /*5620*/  IMAD.U32 R2, RZ, RZ, UR6 ;  /* 0x00000006ff027e24 */ /* 0x000fe2000f8e00ff */
[----:B------:R-:W-:Y:S05]  /*5630*/  MOV R3, UR7 ;  /* 0x0000000700037c02 */ /* 0x000fea0008000f00 */
[----:B-----5:R2:W5:Y:S02]  /*5640*/  @P3 LDG.E R49, desc[UR46][R2.64] ;  /* 0x0000002e02313981 */ /* 0x020564000c1e1900 */
[----:B-12---:R-:W-:Y:S02]  /*5650*/  @!P3 IMAD.U32 R49, RZ, RZ, UR4 ;  /* 0x00000004ff31be24 */ /* 0x006fe4000f8e00ff */
.L_x_84:
[----:B------:R-:W-:Y:S05]  /*5660*/  @!P4 BRA `(.L_x_85) ;  /* 0x000000000020c947 */ /* 0x000fea0003800000 */
[----:B------:R-:W-:Y:S04]  /*5670*/  ISETP.NE.U32.AND P3, PT, R80, RZ, PT ;  /* 0x000000ff5000720c */ /* 0x000fe80003f65070 */
[----:B------:R-:W-:Y:S11]  /*5680*/  ISETP.NE.AND.EX P3, PT, R81, RZ, PT, P3 ;  /* 0x000000ff5100720c */ /* 0x000ff60003f65330 */
[----:B------:R-:W-:Y:S02]  /*5690*/  @!UPT UIADD3 URZ, UPT, UPT, URZ, URZ, URZ ;  /* 0x000000fffffff290 */ /* 0x000fe4000fffe0ff */
[----:B------:R-:W1:Y:S01]  /*56a0*/  @P3 LDC.64 R2, c[0x0][0x8a8] ;  /* 0x00022a00ff023b82 */ /* 0x000e620000000a00 */
[----:B------:R-:W-:Y:S04]  /*56b0*/  @P3 IMAD R0, R82, UR36, RZ ;  /* 0x0000002452003c24 */ /* 0x000fe8000f8e02ff */
[----:B-1----:R-:W-:Y:S05]  /*56c0*/  @P3 IMAD.WIDE R2, R0, 0x4, R2 ;  /* 0x0000000400023825 */ /* 0x002fea00078e0202 */
[----:B-----5:R1:W5:Y:S02]  /*56d0*/  @P3 LDG.E R47, desc[UR46][R2.64] ;  /* 0x0000002e022f3981 */ /* 0x020364000c1e1900 */
[----:B-1----:R-:W2:Y:S02]  /*56e0*/  @!P3 LDC R47, c[0x0][0x8a0] ;  /* 0x00022800ff2fbb82 */ /* 0x002ea40000000800 */
.L_x_85:
[----:B-----5:R-:W-:Y:S01]  /*56f0*/  FSETP.NEU.AND P3, PT, R49, RZ, PT ;  /* 0x000000ff3100720b */ /* 0x020fe20003f6d000 */
[----:B------:R-:W-:Y:S01]  /*5700*/  ULOP3.LUT UR4, UR51, 0x1, URZ, 0x3c, !UPT ;  /* 0x0000000133047892 */ /* 0x000fe2000f8e3cff */
[----:B------:R-:W-:Y:S01]  /*5710*/  SEL R4, RZ, 0xffffffff, P2 ;  /* 0xffffffffff047807 */ /* 0x000fe20001000000 */
[----:B------:R-:W-:Y:S01]  /*5720*/  IMAD.U32 R72, RZ, RZ, UR56 ;  /* 0x00000038ff487e24 */ /* 0x000fe2000f8e00ff */
[----:B------:R-:W-:Y:S01]  /*5730*/  @P1 LOP3.LUT P2, RZ, R88, 0xff, RZ, 0xc0, !PT ;  /* 0x000000ff58ff1812 */ /* 0x000fe2000784c0ff */
[----:B------:R-:W-:Y:S01]  /*5740*/  IMAD.SHL.U32 R106, R94, 0x10, RZ ;  /* 0x000000105e6a7824 */ /* 0x000fe200078e00ff */
[----:B------:R-:W-:Y:S01]  /*5750*/  @P1 SEL R0, RZ, 0xffffffff, P3 ;  /* 0xffffffffff001807 */ /* 0x000fe20001800000 */
[----:B------:R-:W-:Y:S01]  /*5760*/  IMAD.U32 R107, RZ, RZ, UR4 ;  /* 0x00000004ff6b7e24 */ /* 0x000fe2000f8e00ff */
[----:B------:R-:W-:Y:S01]  /*5770*/  LEA R73, R45, UR48, 0x3 ;  /* 0x000000302d497c11 */ /* 0x000fe2000f8e18ff */
[----:B------:R-:W-:Y:S01]  /*5780*/  IMAD.SHL.U32 R72, R72, 0x2000, RZ ;  /* 0x0000200048487824 */ /* 0x000fe200078e00ff */
[----:B------:R-:W-:Y:S01]  /*5790*/  @P0 SEL R0, R4, R0, !P2 ;  /* 0x0000000004000207 */ /* 0x000fe20005000000 */
[----:B------:R-:W-:Y:S01]  /*57a0*/  IMAD.SHL.U32 R105, R93, 0x10, RZ ;  /* 0x000000105d697824 */ /* 0x000fe200078e00ff */
[----:B------:R-:W-:Y:S01]  /*57b0*/  PLOP3.LUT P2, PT, PT, PT, UP1, 0x80, 0x8 ;  /* 0x000000000008781c */ /* 0x000fe20003f4f018 */
[----:B------:R-:W-:Y:S01]  /*57c0*/  IMAD.IADD R67, R99, 0x1, R72 ;  /* 0x0000000163437824 */ /* 0x000fe200078e0248 */
[----:B------:R-:W-:Y:S01]  /*57d0*/  @P1 LOP3.LUT R0, R0, 0x1, RZ, 0xc0, !PT ;  /* 0x0000000100001812 */ /* 0x000fe200078ec0ff */
[----:B------:R-:W-:Y:S01]  /*57e0*/  BSSY B1, `(.L_x_86) ;  /* 0x0000039000017945 */ /* 0x000fe20003800000 */
[----:B------:R-:W-:Y:S01]  /*57f0*/  LOP3.LUT P4, R102, R88, 0xff, RZ, 0xc0, !PT ;  /* 0x000000ff58667812 */ /* 0x000fe2000788c0ff */
[----:B------:R-:W-:Y:S01]  /*5800*/  IMAD.IADD R66, R67, 0x1, R106 ;  /* 0x0000000143427824 */ /* 0x000fe200078e026a */
[----:B------:R-:W-:Y:S01]  /*5810*/  ISETP.NE.U32.OR P5, PT, R0, 0x1, !P1 ;  /* 0x000000010000780c */ /* 0x000fe20004fa5470 */
[----:B------:R-:W-:Y:S01]  /*5820*/  IMAD.U32 R0, RZ, RZ, UR56 ;  /* 0x00000038ff007e24 */ /* 0x000fe2000f8e00ff */
[----:B------:R-:W-:Y:S01]  /*5830*/  SEL R3, RZ, 0xffffffff, P3 ;  /* 0xffffffffff037807 */ /* 0x000fe20001800000 */
[----:B------:R-:W-:Y:S01]  /*5840*/  IMAD.MOV.U32 R75, RZ, RZ, 0x1 ;  /* 0x00000001ff4b7424 */ /* 0x000fe200078e00ff */
[----:B------:R-:W-:Y:S01]  /*5850*/  P2R R104, PR, RZ, 0x20 ;  /* 0x00000020ff687803 */ /* 0x000fe20000000000 */
[----:B------:R-:W-:Y:S01]  /*5860*/  IMAD R48, R45, 0x40, R46 ;  /* 0x000000402d307824 */ /* 0x000fe200078e022e */
[----:B------:R-:W-:Y:S01]  /*5870*/  LEA R0, R0, UR48, 0x3 ;  /* 0x0000003000007c11 */ /* 0x000fe2000f8e18ff */
[----:B------:R-:W-:Y:S01]  /*5880*/  IMAD.U32 R74, RZ, RZ, UR56 ;  /* 0x00000038ff4a7e24 */ /* 0x000fe2000f8e00ff */
[----:B------:R-:W-:Y:S02]  /*5890*/  @P2 SEL R3, R4, R3, !P4 ;  /* 0x0000000304032207 */ /* 0x000fe40006000000 */
[----:B------:R-:W-:Y:S02]  /*58a0*/  CS2R R78, SRZ ;  /* 0x00000000004e7805 */ /* 0x000fe4000001ff00 */
[----:B------:R-:W-:Y:S02]  /*58b0*/  CS2R R76, SRZ ;  /* 0x00000000004c7805 */ /* 0x000fe4000001ff00 */
[----:B------:R-:W-:Y:S02]  /*58c0*/  CS2R R70, SRZ ;  /* 0x0000000000467805 */ /* 0x000fe4000001ff00 */
[----:B------:R-:W-:Y:S02]  /*58d0*/  LOP3.LUT R3, R3, 0x1, RZ, 0xc0, !PT ;  /* 0x0000000103037812 */ /* 0x000fe400078ec0ff */
[----:B------:R-:W-:Y:S02]  /*58e0*/  CS2R R68, SRZ ;  /* 0x0000000000447805 */ /* 0x000fe4000001ff00 */
[----:B------:R-:W-:Y:S02]  /*58f0*/  @P5 SHF.L.U32 R2, R107, 0x1f, RZ ;  /* 0x0000001f6b025819 */ /* 0x000fe400000006ff */
[----:B------:R-:W-:Y:S02]  /*5900*/  CS2R R62, SRZ ;  /* 0x00000000003e7805 */ /* 0x000fe4000001ff00 */
[----:B------:R-:W-:Y:S02]  /*5910*/  ISETP.NE.U32.AND P2, PT, R3, 0x1, PT ;  /* 0x000000010300780c */ /* 0x000fe40003f45070 */
[----:B------:R-:W-:Y:S01]  /*5920*/  CS2R R60, SRZ ;  /* 0x00000000003c7805 */ /* 0x000fe2000001ff00 */
[----:B------:R1:W3:Y:S01]  /*5930*/  @P5 SYNCS.PHASECHK.TRANS64.TRYWAIT P1, [R0+URZ+0x40], R2 ;  /* 0x00004002000055a7 */ /* 0x0002e200080211ff */
[----:B------:R-:W-:Y:S02]  /*5940*/  CS2R R58, SRZ ;  /* 0x00000000003a7805 */ /* 0x000fe4000001ff00 */
[----:B------:R-:W-:Y:S02]  /*5950*/  P2R R108, PR, RZ, 0x4 ;  /* 0x00000004ff6c7803 */ /* 0x000fe40000000000 */
[----:B------:R-:W-:Y:S01]  /*5960*/  CS2R R56, SRZ ;  /* 0x0000000000387805 */ /* 0x000fe2000001ff00 */
[----:B------:R-:W-:Y:S02]  /*5970*/  IMAD.IADD R65, R67, 0x1, R105 ;  /* 0x0000000143417824 */ /* 0x000fe400078e0269 */
[----:B------:R-:W-:Y:S01]  /*5980*/  IMAD.IADD R64, R98, 0x1, R66 ;  /* 0x0000000162407824 */ /* 0x000fe200078e0242 */
[----:B-1----:R-:W-:Y:S04]  /*5990*/  SHF.L.U32 R2, R97, 0x1f, RZ ;  /* 0x0000001f61027819 */ /* 0x002fe800000006ff */
[----:B------:R1:W4:Y:S01]  /*59a0*/  SYNCS.PHASECHK.TRANS64.TRYWAIT P0, [R73+URZ+0xa0], R2 ;  /* 0x0000a002490075a7 */ /* 0x00032200080011ff */
[----:B---3--:R-:W-:Y:S01]  /*59b0*/  @P5 SEL R75, RZ, 0x1, !P1 ;  /* 0x00000001ff4b5807 */ /* 0x008fe20004800000 */
[----:B-1----:R-:W-:Y:S06]  /*59c0*/  @!P5 BRA `(.L_x_87) ;  /* 0x000000000068d947 */ /* 0x002fec0003800000 */
[----:B------:R-:W-:Y:S01]  /*59d0*/  ISETP.NE.AND P1, PT, R75, RZ, PT ;  /* 0x000000ff4b00720c */ /* 0x000fe20003f25270 */
[----:B------:R-:W-:Y:S01]  /*59e0*/  BSSY B0, `(.L_x_88) ;  /* 0x000000d000007945 */ /* 0x000fe20003800000 */
[----:B------:R-:W-:Y:S02]  /*59f0*/  CS2R R58, SRZ ;  /* 0x00000000003a7805 */ /* 0x000fe4000001ff00 */
[----:B------:R-:W-:Y:S02]  /*5a00*/  CS2R R56, SRZ ;  /* 0x0000000000387805 */ /* 0x000fe4000001ff00 */
[----:B------:R-:W-:Y:S02]  /*5a10*/  CS2R R62, SRZ ;  /* 0x00000000003e7805 */ /* 0x000fe4000001ff00 */
[----:B------:R-:W-:Y:S02]  /*5a20*/  CS2R R60, SRZ ;  /* 0x00000000003c7805 */ /* 0x000fe4000001ff00 */
[----:B------:R-:W-:Y:S02]  /*5a30*/  CS2R R70, SRZ ;  /* 0x0000000000467805 */ /* 0x000fe4000001ff00 */
[----:B------:R-:W-:Y:S02]  /*5a40*/  CS2R R68, SRZ ;  /* 0x0000000000447805 */ /* 0x000fe4000001ff00 */
[----:B------:R-:W-:Y:S02]  /*5a50*/  CS2R R78, SRZ ;  /* 0x00000000004e7805 */ /* 0x000fe4000001ff00 */
[----:B------:R-:W-:Y:S01]  /*5a60*/  CS2R R76, SRZ ;  /* 0x00000000004c7805 */ /* 0x000fe2000001ff00 */
[----:B------:R-:W-:Y:S06]  /*5a70*/  @P1 BRA `(.L_x_89) ;  /* 0x00000000000c1947 */ /* 0x000fec0003800000 */
[----:B------:R-:W-:Y:S04]  /*5a80*/  SHF.L.U32 R3, R107, 0x1f, RZ ;  /* 0x0000001f6b037819 */ /* 0x000fe800000006ff */
[----:B------:R-:W1:Y:S02]  /*5a90*/  SYNCS.PHASECHK.TRANS64.TRYWAIT P1, [R0+URZ+0x40], R3 ;  /* 0x00004003000075a7 */ /* 0x000e6400080211ff */
[----:B-1----:R-:W-:Y:S05]  /*5aa0*/  @!P1 BRA `(.L_x_90) ;  /* 0x0000002400489947 */ /* 0x002fea0003800000 */
.L_x_89:
[----:B------:R-:W-:Y:S05]  /*5ab0*/  BSYNC B0 ;  /* 0x0000000000007941 */ /* 0x000fea0003800000 */
.L_x_88:
[----:B------:R-:W-:Y:S01]  /*5ac0*/  ISETP.NE.AND P1, PT, R108, RZ, PT ;  /* 0x000000ff6c00720c */ /* 0x000fe20003f25270 */
[----:B------:R-:W-:Y:S04]  /*5ad0*/  UIADD3 UR5, UPT, UPT, UR56, 0x1, URZ ;  /* 0x0000000138057890 */ /* 0x000fe8000fffe0ff */
[----:B------:R-:W-:Y:S04]  /*5ae0*/  UISETP.NE.AND UP0, UPT, UR5, 0x3, UPT ;  /* 0x000000030500788c */ /* 0x000fe8000bf05270 */
[----:B------:R-:W-:Y:S02]  /*5af0*/  USEL UR4, URZ, 0x1, UP0 ;  /* 0x00000001ff047887 */ /* 0x000fe40008000000 */
[----:B------:R-:W-:Y:S02]  /*5b00*/  USEL UR5, UR5, URZ, UP0 ;  /* 0x000000ff05057287 */ /* 0x000fe40008000000 */
[----:B------:R3:W1:Y:S02]  /*5b10*/  @P1 LDS.128 R56, [R67] ;  /* 0x0000000043381984 */ /* 0x0006640000000c00 */
[----:B------:R-:W-:Y:S02]  /*5b20*/  LOP3.LUT R107, R107, UR4, RZ, 0x3c, !PT ;  /* 0x000000046b6b7c12 */ /* 0x000fe4000f8e3cff */
[----:B------:R3:W1:Y:S01]  /*5b30*/  @P1 LDS.128 R60, [R66+0x10] ;  /* 0x00001000423c1984 */ /* 0x0006620000000c00 */
[----:B------:R-:W-:Y:S03]  /*5b40*/  IMAD.U32 R74, RZ, RZ, UR5 ;  /* 0x00000005ff4a7e24 */ /* 0x000fe6000f8e00ff */
[----:B------:R3:W1:Y:S04]  /*5b50*/  @P1 LDS.128 R68, [R65+0x20] ;  /* 0x0000200041441984 */ /* 0x0006680000000c00 */
[----:B------:R3:W1:Y:S02]  /*5b60*/  @P1 LDS.128 R76, [R64+0x10] ;  /* 0x00001000404c1984 */ /* 0x0006640000000c00 */
.L_x_87:
[----:B------:R-:W-:Y:S05]  /*5b70*/  BSYNC B1 ;  /* 0x0000000000017941 */ /* 0x000fea0003800000 */
.L_x_86:
[----:B-1----:R-:W-:Y:S04]  /*5b80*/  SHF.R.U32.HI R0, RZ, 0x15, R48 ;  /* 0x00000015ff007819 */ /* 0x002fe80000011630 */
[----:B------:R-:W-:Y:S01]  /*5b90*/  LOP3.LUT P1, RZ, R0, 0x3, R92, 0x48, !PT ;  /* 0x0000000300ff7812 */ /* 0x000fe2000782485c */
[----:B------:R-:W-:Y:S01]  /*5ba0*/  @!UPT UIADD3 URZ, UPT, UPT, URZ, URZ, URZ ;  /* 0x000000fffffff290 */ /* 0x000fe2000fffe0ff */
[----:B----4-:R-:W-:Y:S11]  /*5bb0*/  @P0 BRA `(.L_x_91) ;  /* 0x0000000000080947 */ /* 0x010ff60003800000 */
[----:B------:R-:W1:Y:S02]  /*5bc0*/  SYNCS.PHASECHK.TRANS64.TRYWAIT P0, [R73+URZ+0xa0], R2 ;  /* 0x0000a002490075a7 */ /* 0x000e6400080011ff */
[----:B-1----:R-:W-:Y:S05]  /*5bd0*/  @!P0 BRA `(.L_x_92) ;  /* 0x0000002400108947 */ /* 0x002fea0003800000 */
.L_x_91:
[----:B------:R-:W-:Y:S05]  /*5be0*/  @!P1 BRA `(.L_x_93) ;  /* 0x0000000000409947 */ /* 0x000fea0003800000 */
[----:B------:R-:W4:Y:S01]  /*5bf0*/  LDCU.64 UR8, c[0x4][0x70] ;  /* 0x01000e00ff0877ac */ /* 0x000f220008000a00 */
[----:B------:R-:W-:Y:S01]  /*5c00*/  MOV R3, 0x0 ;  /* 0x0000000000037802 */ /* 0x000fe20000000f00 */
[----:B------:R-:W-:Y:S02]  /*5c10*/  HFMA2 R12, -RZ, RZ, 0, 5.9604644775390625e-08 ;  /* 0x00000001ff0c7431 */ /* 0x000fe400000001ff */
[----:B------:R-:W-:Y:S02]  /*5c20*/  IMAD.MOV.U32 R8, RZ, RZ, 0x192 ;  /* 0x00000192ff087424 */ /* 0x000fe400078e00ff */
[----:B------:R-:W-:Y:S01]  /*5c30*/  IMAD.MOV.U32 R13, RZ, RZ, RZ ;  /* 0x000000ffff0d7224 */ /* 0x000fe200078e00ff */
[----:B------:R-:W5:Y:S01]  /*5c40*/  LDCU.64 UR6, c[0x4][0x78] ;  /* 0x01000f00ff0677ac */ /* 0x000f620008000a00 */
[----:B-1----:R-:W1:Y:S01]  /*5c50*/  LDC.64 R2, c[0x4][R3] ;  /* 0x0100000003027b82 */ /* 0x002e620000000a00 */
[----:B------:R-:W2:Y:S01]  /*5c60*/  LDCU.64 UR4, c[0x4][0x10] ;  /* 0x01000200ff0477ac */ /* 0x000ea20008000a00 */
[----:B----4-:R-:W-:Y:S01]  /*5c70*/  MOV R5, UR9 ;  /* 0x0000000900057c02 */ /* 0x010fe20008000f00 */
[----:B------:R-:W-:Y:S01]  /*5c80*/  IMAD.U32 R4, RZ, RZ, UR8 ;  /* 0x00000008ff047e24 */ /* 0x000fe2000f8e00ff */
[----:B-----5:R-:W-:Y:S01]  /*5c90*/  MOV R7, UR7 ;  /* 0x0000000700077c02 */ /* 0x020fe20008000f00 */
[----:B------:R-:W-:Y:S01]  /*5ca0*/  IMAD.U32 R6, RZ, RZ, UR6 ;  /* 0x00000006ff067e24 */ /* 0x000fe2000f8e00ff */
[----:B--2---:R-:W-:Y:S01]  /*5cb0*/  MOV R11, UR5 ;  /* 0x00000005000b7c02 */ /* 0x004fe20008000f00 */
[----:B------:R-:W-:Y:S02]  /*5cc0*/  IMAD.U32 R10, RZ, RZ, UR4 ;  /* 0x00000004ff0a7e24 */ /* 0x000fe4000f8e00ff */
[----:B------:R-:W-:Y:S07]  /*5cd0*/  LEPC R20, `(.L_x_93) ;  /* 0x000000001014794e */ /* 0x000fee0000000000 */
[----:B-1-3--:R-:W-:Y:S05]  /*5ce0*/  CALL.ABS.NOINC R2 ;  /* 0x0000000002007343 */ /* 0x00afea0003c00000 */
.L_x_93:
[----:B------:R-:W-:Y:S05]  /*5cf0*/  WARPSYNC.ALL ;  /* 0x0000000000007948 */ /* 0x000fea0003800000 */
[----:B------:R-:W-:Y:S01]  /*5d00*/  R2UR UR4, R48 ;  /* 0x00000000300472ca */ /* 0x000fe200000e0000 */
[--C-:B------:R-:W-:Y:S01]  /*5d10*/  HADD2.F32 R50, -RZ, R56.reuse.H0_H0 ;  /* 0x20000038ff327230 */ /* 0x100fe20000004100 */
[----:B------:R-:W-:Y:S01]  /*5d20*/  ISETP.NE.AND P0, PT, R100, RZ, PT ;  /* 0x000000ff6400720c */ /* 0x000fe20003f05270 */
[----:B------:R-:W-:Y:S01]  /*5d30*/  HADD2.F32 R51, -RZ, R56.H1_H1 ;  /* 0x30000038ff337230 */ /* 0x000fe20000004100 */
[----:B------:R-:W-:Y:S01]  /*5d40*/  BSSY.RECONVERGENT B0, `(.L_x_94) ;  /* 0x0000083000007945 */ /* 0x000fe20003800200 */
[--C-:B------:R-:W-:Y:S08]  /*5d50*/  HADD2.F32 R52, -RZ, R57.reuse.H0_H0 ;  /* 0x20000039ff347230 */ /* 0x100ff00000004100 */
[----:B------:R-:W2:Y:S02]  /*5d60*/  LDTM.x32 R4, tmem[UR4] ;  /* 0x00000004000479ee */ /* 0x000ea400082c0000 */
[C---:B--2---:R-:W-:Y:S01]  /*5d70*/  FMUL R0, R47.reuse, R4 ;  /* 0x000000042f007220 */ /* 0x044fe20000400000 */
[C---:B-1----:R-:W-:Y:S01]  /*5d80*/  FMUL R2, R47.reuse, R5 ;  /* 0x000000052f027220 */ /* 0x042fe20000400000 */
[C---:B------:R-:W-:Y:S01]  /*5d90*/  FMUL R4, R47.reuse, R8 ;  /* 0x000000082f047220 */ /* 0x040fe20000400000 */
[----:B------:R-:W-:Y:S01]  /*5da0*/  FMUL R3, R47, R6 ;  /* 0x000000062f037220 */ /* 0x000fe20000400000 */
[C---:B------:R-:W-:Y:S01]  /*5db0*/  FFMA R0, R49.reuse, R50, R0 ;  /* 0x0000003231007223 */ /* 0x040fe20000000000 */
[----:B------:R-:W-:Y:S01]  /*5dc0*/  FFMA R2, R49, R51, R2 ;  /* 0x0000003331027223 */ /* 0x000fe20000000002 */
[C---:B------:R-:W-:Y:S01]  /*5dd0*/  FMUL R5, R47.reuse, R9 ;  /* 0x000000092f057220 */ /* 0x040fe20000400000 */
        /* <DEDUP_REMOVED lines=16> */
[----:B------:R-:W-:Y:S02]  /*5ee0*/  HADD2.F32 R32, -RZ, R57.H1_H1 ;  /* 0x30000039ff207230 */ /* 0x000fe40000004100 */
[C---:B------:R-:W-:Y:S01]  /*5ef0*/  FMUL R26, R47.reuse, R30 ;  /* 0x0000001e2f1a7220 */ /* 0x040fe20000400000 */
[----:B------:R-:W-:Y:S01]  /*5f00*/  FMUL R29, R47, R33 ;  /* 0x000000212f1d7220 */ /* 0x000fe20000400000 */
[--C-:B------:R-:W-:Y:S02]  /*5f10*/  HADD2.F32 R33, -RZ, R58.reuse.H0_H0 ;  /* 0x2000003aff217230 */ /* 0x100fe40000004100 */
[----:B------:R-:W-:Y:S01]  /*5f20*/  FFMA R3, R49, R52, R3 ;  /* 0x0000003431037223 */ /* 0x000fe20000000003 */
[C---:B------:R-:W-:Y:S01]  /*5f30*/  FMUL R7, R47.reuse, R7 ;  /* 0x000000072f077220 */ /* 0x040fe20000400000 */
[----:B------:R-:W-:Y:S01]  /*5f40*/  FMUL R30, R47, R34 ;  /* 0x000000222f1e7220 */ /* 0x000fe20000400000 */
[----:B------:R-:W-:Y:S01]  /*5f50*/  HADD2.F32 R34, -RZ, R58.H1_H1 ;  /* 0x3000003aff227230 */ /* 0x000fe20000004100 */
[----:B------:R-:W-:Y:S01]  /*5f60*/  F2FP.F16.F32.PACK_AB R52, R2, R0 ;  /* 0x000000000234723e */ /* 0x000fe200000000ff */
[--C-:B------:R-:W-:Y:S02]  /*5f70*/  HADD2.F32 R0, -RZ, R59.reuse.H0_H0 ;  /* 0x2000003bff007230 */ /* 0x100fe40000004100 */
[C---:B------:R-:W-:Y:S01]  /*5f80*/  FFMA R7, R49.reuse, R32, R7 ;  /* 0x0000002031077223 */ /* 0x040fe20000000007 */
[----:B------:R-:W-:Y:S02]  /*5f90*/  HADD2.F32 R2, -RZ, R59.H1_H1 ;  /* 0x3000003bff027230 */ /* 0x000fe40000004100 */
[C---:B------:R-:W-:Y:S01]  /*5fa0*/  FFMA R4, R49.reuse, R33, R4 ;  /* 0x0000002131047223 */ /* 0x040fe20000000004 */
[C---:B------:R-:W-:Y:S01]  /*5fb0*/  FFMA R5, R49.reuse, R34, R5 ;  /* 0x0000002231057223 */ /* 0x040fe20000000005 */
[----:B------:R-:W-:Y:S01]  /*5fc0*/  FFMA R6, R49, R0, R6 ;  /* 0x0000000031067223 */ /* 0x000fe20000000006 */
[--C-:B------:R-:W-:Y:S02]  /*5fd0*/  HADD2.F32 R0, -RZ, R60.reuse.H0_H0 ;  /* 0x2000003cff007230 */ /* 0x100fe40000004100 */
[----:B------:R-:W-:Y:S01]  /*5fe0*/  FMUL R11, R47, R11 ;  /* 0x0000000b2f0b7220 */ /* 0x000fe20000400000 */
[----:B------:R-:W-:Y:S01]  /*5ff0*/  F2FP.F16.F32.PACK_AB R53, R7, R3 ;  /* 0x000000030735723e */ /* 0x000fe200000000ff */
[--C-:B------:R-:W-:Y:S02]  /*6000*/  HADD2.F32 R3, -RZ, R61.reuse.H0_H0 ;  /* 0x2000003dff037230 */ /* 0x100fe40000004100 */
[----:B------:R-:W-:Y:S01]  /*6010*/  FMUL R15, R47, R15 ;  /* 0x0000000f2f0f7220 */ /* 0x000fe20000400000 */
[C---:B------:R-:W-:Y:S01]  /*6020*/  FFMA R11, R49.reuse, R2, R11 ;  /* 0x00000002310b7223 */ /* 0x040fe2000000000b */
[----:B------:R-:W-:Y:S02]  /*6030*/  HADD2.F32 R2, -RZ, R60.H1_H1 ;  /* 0x3000003cff027230 */ /* 0x000fe40000004100 */
[----:B------:R-:W-:Y:S01]  /*6040*/  FFMA R8, R49, R0, R8 ;  /* 0x0000000031087223 */ /* 0x000fe20000000008 */
[----:B------:R-:W-:Y:S02]  /*6050*/  HADD2.F32 R0, -RZ, R61.H1_H1 ;  /* 0x3000003dff007230 */ /* 0x000fe40000004100 */
[C---:B------:R-:W-:Y:S01]  /*6060*/  FMUL R19, R47.reuse, R19 ;  /* 0x000000132f137220 */ /* 0x040fe20000400000 */
[----:B------:R-:W-:Y:S01]  /*6070*/  FMUL R23, R47, R23 ;  /* 0x000000172f177220 */ /* 0x000fe20000400000 */
[C---:B------:R-:W-:Y:S01]  /*6080*/  FFMA R9, R49.reuse, R2, R9 ;  /* 0x0000000231097223 */ /* 0x040fe20000000009 */
[C---:B------:R-:W-:Y:S01]  /*6090*/  FFMA R10, R49.reuse, R3, R10 ;  /* 0x00000003310a7223 */ /* 0x040fe2000000000a */
[----:B------:R-:W-:Y:S01]  /*60a0*/  FFMA R15, R49, R0, R15 ;  /* 0x00000000310f7223 */ /* 0x000fe2000000000f */
[--C-:B------:R-:W-:Y:S02]  /*60b0*/  HADD2.F32 R2, -RZ, R62.reuse.H0_H0 ;  /* 0x2000003eff027230 */ /* 0x100fe40000004100 */
[----:B------:R-:W-:Y:S01]  /*60c0*/  FMUL R27, R47, R27 ;  /* 0x0000001b2f1b7220 */ /* 0x000fe20000400000 */
[----:B------:R-:W-:Y:S01]  /*60d0*/  HADD2.F32 R0, -RZ, R62.H1_H1 ;  /* 0x3000003eff007230 */ /* 0x000fe20000004100 */
[----:B------:R-:W-:Y:S01]  /*60e0*/  F2FP.F16.F32.PACK_AB R54, R5, R4 ;  /* 0x000000040536723e */ /* 0x000fe200000000ff */
[--C-:B------:R-:W-:Y:S02]  /*60f0*/  HADD2.F32 R3, -RZ, R63.reuse.H0_H0 ;  /* 0x2000003fff037230 */ /* 0x100fe40000004100 */
[C---:B------:R-:W-:Y:S01]  /*6100*/  FFMA R12, R49.reuse, R2, R12 ;  /* 0x00000002310c7223 */ /* 0x040fe2000000000c */
[--C-:B------:R-:W-:Y:S02]  /*6110*/  HADD2.F32 R2, -RZ, R68.reuse.H0_H0 ;  /* 0x20000044ff027230 */ /* 0x100fe40000004100 */
[C---:B------:R-:W-:Y:S01]  /*6120*/  FFMA R13, R49.reuse, R0, R13 ;  /* 0x00000000310d7223 */ /* 0x040fe2000000000d */
[----:B------:R-:W-:Y:S02]  /*6130*/  HADD2.F32 R0, -RZ, R63.H1_H1 ;  /* 0x3000003fff007230 */ /* 0x000fe40000004100 */
[----:B------:R-:W-:Y:S01]  /*6140*/  FFMA R14, R49, R3, R14 ;  /* 0x00000003310e7223 */ /* 0x000fe2000000000e */
[----:B------:R-:W-:Y:S01]  /*6150*/  HADD2.F32 R3, -RZ, R68.H1_H1 ;  /* 0x30000044ff037230 */ /* 0x000fe20000004100 */
[----:B------:R-:W-:Y:S01]  /*6160*/  F2FP.F16.F32.PACK_AB R55, R11, R6 ;  /* 0x000000060b37723e */ /* 0x000fe200000000ff */
[----:B------:R-:W-:Y:S01]  /*6170*/  FMUL R31, R47, R31 ;  /* 0x0000001f2f1f7220 */ /* 0x000fe20000400000 */
[C---:B------:R-:W-:Y:S01]  /*6180*/  FFMA R19, R49.reuse, R0, R19 ;  /* 0x0000000031137223 */ /* 0x040fe20000000013 */
[--C-:B------:R-:W-:Y:S02]  /*6190*/  HADD2.F32 R0, -RZ, R69.reuse.H0_H0 ;  /* 0x20000045ff007230 */ /* 0x100fe40000004100 */
[C---:B------:R-:W-:Y:S01]  /*61a0*/  FFMA R16, R49.reuse, R2, R16 ;  /* 0x0000000231107223 */ /* 0x040fe20000000010 */
[----:B------:R1:W-:Y:S01]  /*61b0*/  STS.128 [R67], R52 ;  /* 0x0000003443007388 */ /* 0x0003e20000000c00 */
[C---:B------:R-:W-:Y:S01]  /*61c0*/  FFMA R17, R49.reuse, R3, R17 ;  /* 0x0000000331117223 */ /* 0x040fe20000000011 */
[----:B------:R-:W-:Y:S02]  /*61d0*/  HADD2.F32 R2, -RZ, R69.H1_H1 ;  /* 0x30000045ff027230 */ /* 0x000fe40000004100 */
[----:B------:R-:W-:Y:S01]  /*61e0*/  FFMA R18, R49, R0, R18 ;  /* 0x0000000031127223 */ /* 0x000fe20000000012 */
[--C-:B------:R-:W-:Y:S01]  /*61f0*/  HADD2.F32 R0, -RZ, R70.reuse.H0_H0 ;  /* 0x20000046ff007230 */ /* 0x100fe20000004100 */
[----:B------:R-:W-:Y:S01]  /*6200*/  F2FP.F16.F32.PACK_AB R8, R9, R8 ;  /* 0x000000080908723e */ /* 0x000fe200000000ff */
[--C-:B------:R-:W-:Y:S02]  /*6210*/  HADD2.F32 R3, -RZ, R71.reuse.H0_H0 ;  /* 0x20000047ff037230 */ /* 0x100fe40000004100 */
[C---:B------:R-:W-:Y:S01]  /*6220*/  FFMA R23, R49.reuse, R2, R23 ;  /* 0x0000000231177223 */ /* 0x040fe20000000017 */
[----:B------:R-:W-:Y:S02]  /*6230*/  HADD2.F32 R2, -RZ, R70.H1_H1 ;  /* 0x30000046ff027230 */ /* 0x000fe40000004100 */
[----:B------:R-:W-:Y:S01]  /*6240*/  FFMA R20, R49, R0, R20 ;  /* 0x0000000031147223 */ /* 0x000fe20000000014 */
[----:B------:R-:W-:Y:S01]  /*6250*/  HADD2.F32 R0, -RZ, R71.H1_H1 ;  /* 0x30000047ff007230 */ /* 0x000fe20000004100 */
[----:B------:R-:W-:Y:S01]  /*6260*/  F2FP.F16.F32.PACK_AB R9, R15, R10 ;  /* 0x0000000a0f09723e */ /* 0x000fe200000000ff */
[----:B------:R-:W-:Y:S02]  /*6270*/  HADD2.F32 R4, -RZ, R79.H0_H0 ;  /* 0x2000004fff047230 */ /* 0x000fe40000004100 */
[C---:B------:R-:W-:Y:S01]  /*6280*/  FFMA R21, R49.reuse, R2, R21 ;  /* 0x0000000231157223 */ /* 0x040fe20000000015 */
[C---:B------:R-:W-:Y:S01]  /*6290*/  FFMA R22, R49.reuse, R3, R22 ;  /* 0x0000000331167223 */ /* 0x040fe20000000016 */
[----:B------:R-:W-:Y:S01]  /*62a0*/  FFMA R27, R49, R0, R27 ;  /* 0x00000000311b7223 */ /* 0x000fe2000000001b */
[--C-:B------:R-:W-:Y:S01]  /*62b0*/  HADD2.F32 R2, -RZ, R76.reuse.H0_H0 ;  /* 0x2000004cff027230 */ /* 0x100fe20000004100 */
[----:B------:R-:W-:Y:S01]  /*62c0*/  F2FP.F16.F32.PACK_AB R10, R13, R12 ;  /* 0x0000000c0d0a723e */ /* 0x000fe200000000ff */
[----:B------:R-:W-:Y:S01]  /*62d0*/  HADD2.F32 R0, -RZ, R76.H1_H1 ;  /* 0x3000004cff007230 */ /* 0x000fe20000004100 */
[----:B------:R-:W-:Y:S01]  /*62e0*/  F2FP.F16.F32.PACK_AB R11, R19, R14 ;  /* 0x0000000e130b723e */ /* 0x000fe200000000ff */
[--C-:B------:R-:W-:Y:S02]  /*62f0*/  HADD2.F32 R3, -RZ, R77.reuse.H0_H0 ;  /* 0x2000004dff037230 */ /* 0x100fe40000004100 */
[C---:B------:R-:W-:Y:S01]  /*6300*/  FFMA R24, R49.reuse, R2, R24 ;  /* 0x0000000231187223 */ /* 0x040fe20000000018 */
[--C-:B------:R-:W-:Y:S02]  /*6310*/  HADD2.F32 R2, -RZ, R78.reuse.H0_H0 ;  /* 0x2000004eff027230 */ /* 0x100fe40000004100 */
[C---:B------:R-:W-:Y:S01]  /*6320*/  FFMA R25, R49.reuse, R0, R25 ;  /* 0x0000000031197223 */ /* 0x040fe20000000019 */
[----:B------:R1:W-:Y:S01]  /*6330*/  STS.128 [R66+0x10], R8 ;  /* 0x0000100842007388 */ /* 0x0003e20000000c00 */
[----:B------:R-:W-:Y:S02]  /*6340*/  HADD2.F32 R0, -RZ, R77.H1_H1 ;  /* 0x3000004dff007230 */ /* 0x000fe40000004100 */
[----:B------:R-:W-:Y:S01]  /*6350*/  FFMA R26, R49, R3, R26 ;  /* 0x00000003311a7223 */ /* 0x000fe2000000001a */
[----:B------:R-:W-:Y:S01]  /*6360*/  HADD2.F32 R3, -RZ, R78.H1_H1 ;  /* 0x3000004eff037230 */ /* 0x000fe20000004100 */
[----:B------:R-:W-:Y:S01]  /*6370*/  F2FP.F16.F32.PACK_AB R16, R17, R16 ;  /* 0x000000101110723e */ /* 0x000fe200000000ff */
[----:B------:R-:W-:Y:S01]  /*6380*/  HADD2.F32 R5, -RZ, R79.H1_H1 ;  /* 0x3000004fff057230 */ /* 0x000fe20000004100 */
[----:B------:R-:W-:Y:S01]  /*6390*/  F2FP.F16.F32.PACK_AB R17, R23, R18 ;  /* 0x000000121711723e */ /* 0x000fe200000000ff */
[----:B------:R-:W-:Y:S01]  /*63a0*/  FFMA R31, R49, R0, R31 ;  /* 0x00000000311f7223 */ /* 0x000fe2000000001f */
[----:B------:R-:W-:Y:S01]  /*63b0*/  FMUL R35, R47, R35 ;  /* 0x000000232f237220 */ /* 0x000fe20000400000 */
[----:B------:R-:W-:Y:S01]  /*63c0*/  F2FP.F16.F32.PACK_AB R18, R21, R20 ;  /* 0x000000141512723e */ /* 0x000fe200000000ff */
[----:B------:R-:W-:Y:S01]  /*63d0*/  FFMA R28, R49, R2, R28 ;  /* 0x00000002311c7223 */ /* 0x000fe2000000001c */
[----:B------:R-:W-:Y:S01]  /*63e0*/  F2FP.F16.F32.PACK_AB R19, R27, R22 ;  /* 0x000000161b13723e */ /* 0x000fe200000000ff */
[C---:B------:R-:W-:Y:S01]  /*63f0*/  FFMA R29, R49.reuse, R3, R29 ;  /* 0x00000003311d7223 */ /* 0x040fe2000000001d */
[C---:B------:R-:W-:Y:S01]  /*6400*/  FFMA R30, R49.reuse, R4, R30 ;  /* 0x00000004311e7223 */ /* 0x040fe2000000001e */
[----:B------:R-:W-:Y:S01]  /*6410*/  FFMA R35, R49, R5, R35 ;  /* 0x0000000531237223 */ /* 0x000fe20000000023 */
[----:B------:R-:W-:Y:S01]  /*6420*/  F2FP.F16.F32.PACK_AB R24, R25, R24 ;  /* 0x000000181918723e */ /* 0x000fe200000000ff */
[----:B------:R1:W-:Y:S01]  /*6430*/  STS.128 [R65+0x20], R16 ;  /* 0x0000201041007388 */ /* 0x0003e20000000c00 */
[----:B------:R-:W-:Y:S02]  /*6440*/  F2FP.F16.F32.PACK_AB R25, R31, R26 ;  /* 0x0000001a1f19723e */ /* 0x000fe400000000ff */
[----:B------:R-:W-:Y:S02]  /*6450*/  F2FP.F16.F32.PACK_AB R26, R29, R28 ;  /* 0x0000001c1d1a723e */ /* 0x000fe400000000ff */
[----:B------:R-:W-:Y:S05]  /*6460*/  F2FP.F16.F32.PACK_AB R27, R35, R30 ;  /* 0x0000001e231b723e */ /* 0x000fea00000000ff */
[----:B------:R1:W-:Y:S01]  /*6470*/  STS.128 [R64+0x10], R24 ;  /* 0x0000101840007388 */ /* 0x0003e20000000c00 */
[----:B------:R-:W-:Y:S01]  /*6480*/  @!PT LDS RZ, [RZ] ;  /* 0x00000000fffff984 */ /* 0x000fe20000000800 */
[----:B------:R-:W-:Y:S01]  /*6490*/  @!PT LDS RZ, [RZ] ;  /* 0x00000000fffff984 */ /* 0x000fe20000000800 */
[----:B------:R-:W-:Y:S01]  /*64a0*/  @!PT LDS RZ, [RZ] ;  /* 0x00000000fffff984 */ /* 0x000fe20000000800 */
[----:B------:R-:W-:Y:S01]  /*64b0*/  @!PT LDS RZ, [RZ] ;  /* 0x00000000fffff984 */ /* 0x000fe20000000800 */
[----:B------:R2:W-:Y:S07]  /*64c0*/  MEMBAR.ALL.CTA ;  /* 0x0000000000007992 */ /* 0x0005ee0000008000 */
[----:B--2---:R-:W2:Y:S02]  /*64d0*/  FENCE.VIEW.ASYNC.S ;  /* 0x00000000000073c6 */ /* 0x004ea40000000000 */
[----:B--2---:R-:W-:Y:S06]  /*64e0*/  BAR.SYNC.DEFER_BLOCKING 0x1, 0x80 ;  /* 0x0042000000007b1d */ /* 0x004fec0000010000 */
[----:B------:R-:W-:Y:S05]  /*64f0*/  @P0 BRA `(.L_x_95) ;  /* 0x00000000001c0947 */ /* 0x000fea0003800000 */
[----:B------:R-:W-:Y:S01]  /*6500*/  R2UR UR4, R72 ;  /* 0x00000000480472ca */ /* 0x000fe200000e0000 */
[----:B------:R-:W-:Y:S01]  /*6510*/  UIADD3 UR6, UP0, UPT, UR54, 0x680, URZ ;  /* 0x0000068036067890 */ /* 0x000fe2000ff1e0ff */
[----:B------:R-:W-:Y:S03]  /*6520*/  UMOV UR43, UR36 ;  /* 0x00000024002b7c82 */ /* 0x000fe60008000000 */
[----:B------:R-:W-:Y:S08]  /*6530*/  UIADD3.X UR7, UPT, UPT, URZ, UR55, URZ, UP0, !UPT ;  /* 0x00000037ff077290 */ /* 0x000ff000087fe4ff */
[----:B------:R-:W-:Y:S09]  /*6540*/  UIADD3 UR40, UPT, UPT, UR48, 0x200, UR4 ;  /* 0x0000020030287890 */ /* 0x000ff2000fffe004 */
[----:B------:R2:W-:Y:S02]  /*6550*/  UTMASTG.3D [UR40], [UR6] ;  /* 0x00000028060073b5 */ /* 0x0005e40008010000 */
[----:B--2---:R0:W-:Y:S02]  /*6560*/  UTMACMDFLUSH ;  /* 0x00000000000079b7 */ /* 0x0041e40000000000 */
.L_x_95:
[----:B------:R-:W-:Y:S05]  /*6570*/  BSYNC.RECONVERGENT B0 ;  /* 0x0000000000007941 */ /* 0x000fea0003800200 */
.L_x_94:
[----:B------:R-:W-:Y:S01]  /*6580*/  UIADD3 UR40, UPT, UPT, UR56, 0x1, URZ ;  /* 0x0000000138287890 */ /* 0x000fe2000fffe0ff */
[----:B------:R-:W-:Y:S03]  /*6590*/  BSSY.RECONVERGENT B0, `(.L_x_96) ;  /* 0x0000005000007945 */ /* 0x000fe60003800200 */
[----:B------:R-:W-:Y:S04]  /*65a0*/  UISETP.NE.AND UP0, UPT, UR40, 0x3, UPT ;  /* 0x000000032800788c */ /* 0x000fe8000bf05270 */
[----:B------:R-:W-:Y:S01]  /*65b0*/  USEL UR43, UR40, URZ, UP0 ;  /* 0x000000ff282b7287 */ /* 0x000fe20008000000 */
[----:B------:R-:W-:Y:S11]  /*65c0*/  @P0 BRA `(.L_x_97) ;  /* 0x0000000000040947 */ /* 0x000ff60003800000 */
[----:B------:R-:W-:Y:S04]  /*65d0*/  DEPBAR.LE SB0, 0x1 ;  /* 0x000080400000791a */ /* 0x000fe80000000000 */
.L_x_97:
[----:B------:R-:W-:Y:S05]  /*65e0*/  BSYNC.RECONVERGENT B0 ;  /* 0x0000000000007941 */ /* 0x000fea0003800200 */
.L_x_96:
[----:B------:R-:W-:Y:S01]  /*65f0*/  BAR.SYNC.DEFER_BLOCKING 0x1, 0x80 ;  /* 0x0042000000007b1d */ /* 0x000fe20000010000 */
[----:B------:R-:W-:Y:S01]  /*6600*/  ISETP.NE.AND P1, PT, R104, RZ, PT ;  /* 0x000000ff6800720c */ /* 0x000fe20003f25270 */
[----:B------:R-:W-:Y:S01]  /*6610*/  UISETP.NE.AND UP0, UPT, UR50, URZ, UPT ;  /* 0x000000ff3200728c */ /* 0x000fe2000bf05270 */
[----:B------:R-:W-:Y:S11]  /*6620*/  LEA R2, R74, UR48, 0x3 ;  /* 0x000000304a027c11 */ /* 0x000ff6000f8e18ff */
[----:B------:R-:W-:Y:S01]  /*6630*/  @P1 SHF.L.U32 R3, R107, 0x1f, RZ ;  /* 0x0000001f6b031819 */ /* 0x000fe200000006ff */
[----:B------:R-:W-:Y:S06]  /*6640*/  BRA.U !UP0, `(.L_x_98) ;  /* 0x0000000108247547 */ /* 0x000fec000b800000 */
[----:B------:R-:W-:Y:S01]  /*6650*/  IMAD.U32 R4, RZ, RZ, UR49 ;  /* 0x00000031ff047e24 */ /* 0x000fe2000f8e00ff */
[----:B------:R-:W-:Y:S01]  /*6660*/  MOV R0, UR37 ;  /* 0x0000002500007c02 */ /* 0x000fe20008000f00 */
[----:B------:R-:W-:Y:S03]  /*6670*/  UIADD3 UR49, UPT, UPT, UR49, 0x1, URZ ;  /* 0x0000000131317890 */ /* 0x000fe6000fffe0ff */
[----:B------:R-:W-:Y:S01]  /*6680*/  @P1 LEA R4, R4, UR48, 0x3 ;  /* 0x0000003004041c11 */ /* 0x000fe2000f8e18ff */
[----:B------:R-:W-:Y:S04]  /*6690*/  UISETP.NE.AND UP0, UPT, UR49, 0x3, UPT ;  /* 0x000000033100788c */ /* 0x000fe8000bf05270 */
[----:B------:R-:W-:Y:S01]  /*66a0*/  @P1 VIADD R4, R4, 0x58 ;  /* 0x0000005804041836 */ /* 0x000fe20000000000 */
[----:B------:R-:W-:Y:S04]  /*66b0*/  USEL UR49, UR49, URZ, UP0 ;  /* 0x000000ff31317287 */ /* 0x000fe80008000000 */
[----:B------:R-:W-:Y:S04]  /*66c0*/  @P1 PRMT R0, R0, 0x654, R4 ;  /* 0x0000065400001816 */ /* 0x000fe80000000004 */
[----:B------:R2:W-:Y:S04]  /*66d0*/  @P1 SYNCS.ARRIVE.TRANS64.RED.A1T0 RZ, [R0+URZ], RZ ;  /* 0x000000ff00ff19a7 */ /* 0x0005e800081004ff */
.L_x_98:
[----:B------:R-:W4:Y:S01]  /*66e0*/  @P1 SYNCS.PHASECHK.TRANS64.TRYWAIT P0, [R2+URZ+0x40], R3 ;  /* 0x00004003020015a7 */ /* 0x000f2200080011ff */
[----:B------:R-:W-:Y:S01]  /*66f0*/  BSSY B1, `(.L_x_99) ;  /* 0x0000015000017945 */ /* 0x000fe20003800000 */
[----:B----4-:R-:W-:Y:S03]  /*6700*/  @P1 SEL R75, RZ, 0x1, !P0 ;  /* 0x00000001ff4b1807 */ /* 0x010fe60004000000 */
[----:B------:R-:W-:Y:S05]  /*6710*/  @!P1 BRA `(.L_x_100) ;  /* 0x0000000000489947 */ /* 0x000fea0003800000 */
[----:B------:R-:W-:Y:S01]  /*6720*/  ISETP.NE.AND P1, PT, R108, RZ, PT ;  /* 0x000000ff6c00720c */ /* 0x000fe20003f25270 */
[----:B------:R-:W-:Y:S01]  /*6730*/  BSSY B0, `(.L_x_101) ;  /* 0x000000a000007945 */ /* 0x000fe20003800000 */
[----:B------:R-:W-:Y:S11]  /*6740*/  ISETP.NE.AND P0, PT, R75, RZ, PT ;  /* 0x000000ff4b00720c */ /* 0x000ff60003f05270 */
[----:B------:R-:W-:Y:S04]  /*6750*/  @P1 IMAD R74, R74, 0x2000, R99 ;  /* 0x000020004a4a1824 */ /* 0x000fe800078e0263 */
[----:B------:R-:W-:Y:S01]  /*6760*/  @P1 IMAD.IADD R4, R106, 0x1, R74 ;  /* 0x000000016a041824 */ /* 0x000fe200078e024a */
[----:B------:R-:W-:Y:S03]  /*6770*/  @P1 IADD3 R3, PT, PT, R105, R74, RZ ;  /* 0x0000004a69031210 */ /* 0x000fe60007ffe0ff */
[----:B--2---:R-:W-:Y:S01]  /*6780*/  @P1 IMAD.IADD R0, R98, 0x1, R4 ;  /* 0x0000000162001824 */ /* 0x004fe200078e0204 */
[----:B------:R-:W-:Y:S06]  /*6790*/  @P0 BRA `(.L_x_102) ;  /* 0x00000000000c0947 */ /* 0x000fec0003800000 */
[----:B------:R-:W-:Y:S04]  /*67a0*/  SHF.L.U32 R107, R107, 0x1f, RZ ;  /* 0x0000001f6b6b7819 */ /* 0x000fe800000006ff */
[----:B------:R-:W2:Y:S02]  /*67b0*/  SYNCS.PHASECHK.TRANS64.TRYWAIT P0, [R2+URZ+0x40], R107 ;  /* 0x0000406b020075a7 */ /* 0x000ea400080011ff */
[----:B--2---:R-:W-:Y:S05]  /*67c0*/  @!P0 BRA `(.L_x_103) ;  /* 0x0000001800288947 */ /* 0x004fea0003800000 */
.L_x_102:
[----:B------:R-:W-:Y:S05]  /*67d0*/  BSYNC B0 ;  /* 0x0000000000007941 */ /* 0x000fea0003800000 */
.L_x_101:
[----:B------:R-:W-:Y:S11]  /*67e0*/  ISETP.NE.AND P0, PT, R108, RZ, PT ;  /* 0x000000ff6c00720c */ /* 0x000ff60003f05270 */
[----:B------:R-:W-:Y:S02]  /*67f0*/  @!UPT UIADD3 URZ, UPT, UPT, URZ, URZ, URZ ;  /* 0x000000fffffff290 */ /* 0x000fe4000fffe0ff */
[----:B------:R4:W1:Y:S04]  /*6800*/  @P0 LDS.128 R56, [R74] ;  /* 0x000000004a380984 */ /* 0x0008680000000c00 */
[----:B------:R4:W1:Y:S04]  /*6810*/  @P0 LDS.128 R68, [R3+0x20] ;  /* 0x0000200003440984 */ /* 0x0008680000000c00 */
[----:B------:R4:W1:Y:S04]  /*6820*/  @P0 LDS.128 R60, [R4+0x10] ;  /* 0x00001000043c0984 */ /* 0x0008680000000c00 */
[----:B------:R4:W1:Y:S02]  /*6830*/  @P0 LDS.128 R76, [R0+0x10] ;  /* 0x00001000004c0984 */ /* 0x0008640000000c00 */
.L_x_100:
[----:B------:R-:W-:Y:S05]  /*6840*/  BSYNC B1 ;  /* 0x0000000000017941 */ /* 0x000fea0003800000 */
.L_x_99:
[----:B--2-4-:R-:W-:Y:S05]  /*6850*/  VIADD R0, R48, 0x20 ;  /* 0x0000002030007836 */ /* 0x014fea0000000000 */
[----:B------:R-:W-:Y:S04]  /*6860*/  SHF.R.U32.HI R0, RZ, 0x15, R0 ;  /* 0x00000015ff007819 */ /* 0x000fe80000011600 */
[----:B------:R-:W-:Y:S11]  /*6870*/  LOP3.LUT P0, RZ, R0, 0x3, R92, 0x48, !PT ;  /* 0x0000000300ff7812 */ /* 0x000ff6000780485c */
[----:B------:R-:W-:Y:S02]  /*6880*/  @!UPT UIADD3 URZ, UPT, UPT, URZ, URZ, URZ ;  /* 0x000000fffffff290 */ /* 0x000fe4000fffe0ff */
[----:B------:R-:W-:Y:S05]  /*6890*/  @!P0 BRA `(.L_x_104) ;  /* 0x0000000000408947 */ /* 0x000fea0003800000 */
[----:B------:R-:W2:Y:S01]  /*68a0*/  LDCU.64 UR8, c[0x4][0x70] ;  /* 0x01000e00ff0877ac */ /* 0x000ea20008000a00 */
[----:B------:R-:W-:Y:S01]  /*68b0*/  MOV R3, 0x0 ;  /* 0x0000000000037802 */ /* 0x000fe20000000f00 */
[----:B------:R-:W-:Y:S02]  /*68c0*/  HFMA2 R12, -RZ, RZ, 0, 5.9604644775390625e-08 ;  /* 0x00000001ff0c7431 */ /* 0x000fe400000001ff */
[----:B-1----:R-:W-:Y:S02]  /*68d0*/  IMAD.MOV.U32 R8, RZ, RZ, 0x192 ;  /* 0x00000192ff087424 */ /* 0x002fe400078e00ff */
[----:B------:R-:W-:Y:S01]  /*68e0*/  IMAD.MOV.U32 R13, RZ, RZ, RZ ;  /* 0x000000ffff0d7224 */ /* 0x000fe200078e00ff */
[----:B------:R-:W1:Y:S01]  /*68f0*/  LDCU.64 UR6, c[0x4][0x78] ;  /* 0x01000f00ff0677ac */ /* 0x000e620008000a00 */
[----:B------:R-:W4:Y:S01]  /*6900*/  LDC.64 R2, c[0x4][R3] ;  /* 0x0100000003027b82 */ /* 0x000f220000000a00 */
[----:B------:R-:W5:Y:S01]  /*6910*/  LDCU.64 UR4, c[0x4][0x10] ;  /* 0x01000200ff0477ac */ /* 0x000f620008000a00 */
[----:B--2---:R-:W-:Y:S01]  /*6920*/  MOV R5, UR9 ;  /* 0x0000000900057c02 */ /* 0x004fe20008000f00 */
[----:B------:R-:W-:Y:S01]  /*6930*/  IMAD.U32 R4, RZ, RZ, UR8 ;  /* 0x00000008ff047e24 */ /* 0x000fe2000f8e00ff */
[----:B-1----:R-:W-:Y:S01]  /*6940*/  MOV R7, UR7 ;  /* 0x0000000700077c02 */ /* 0x002fe20008000f00 */
[----:B------:R-:W-:Y:S01]  /*6950*/  IMAD.U32 R6, RZ, RZ, UR6 ;  /* 0x00000006ff067e24 */ /* 0x000fe2000f8e00ff */
[----:B-----5:R-:W-:Y:S01]  /*6960*/  MOV R11, UR5 ;  /* 0x00000005000b7c02 */ /* 0x020fe20008000f00 */
[----:B------:R-:W-:Y:S02]  /*6970*/  IMAD.U32 R10, RZ, RZ, UR4 ;  /* 0x00000004ff0a7e24 */ /* 0x000fe4000f8e00ff */
[----:B------:R-:W-:Y:S07]  /*6980*/  LEPC R20, `(.L_x_104) ;  /* 0x000000001014794e */ /* 0x000fee0000000000 */
[----:B---34-:R-:W-:Y:S05]  /*6990*/  CALL.ABS.NOINC R2 ;  /* 0x0000000002007343 */ /* 0x018fea0003c00000 */
.L_x_104:
[----:B------:R-:W-:Y:S01]  /*69a0*/  ISETP.NE.AND P0, PT, R100, RZ, PT ;  /* 0x000000ff6400720c */ /* 0x000fe20003f05270 */
[----:B------:R-:W-:Y:S05]  /*69b0*/  WARPSYNC.ALL ;  /* 0x0000000000007948 */ /* 0x000fea0003800000 */
[----:B------:R-:W-:Y:S01]  /*69c0*/  R2UR UR4, R48 ;  /* 0x00000000300472ca */ /* 0x000fe200000e0000 */
[--C-:B-1----:R-:W-:Y:S01]  /*69d0*/  HADD2.F32 R0, -RZ, R56.reuse.H0_H0 ;  /* 0x20000038ff007230 */ /* 0x102fe20000004100 */
[----:B------:R-:W-:Y:S01]  /*69e0*/  R2UR UR5, R73 ;  /* 0x00000000490572ca */ /* 0x000fe200000e0000 */
[----:B------:R-:W-:Y:S01]  /*69f0*/  HADD2.F32 R2, -RZ, R56.H1_H1 ;  /* 0x30000038ff027230 */ /* 0x000fe20000004100 */
[----:B------:R-:W-:Y:S01]  /*6a00*/  USHF.L.U32 UR8, UR43, 0xd, URZ ;  /* 0x0000000d2b087899 */ /* 0x000fe200080006ff */
[--C-:B------:R-:W-:Y:S01]  /*6a10*/  HADD2.F32 R3, -RZ, R57.reuse.H0_H0 ;  /* 0x20000039ff037230 */ /* 0x100fe20000004100 */
[----:B------:R-:W-:Y:S01]  /*6a20*/  BSSY.RECONVERGENT B0, `(.L_x_105) ;  /* 0x000008b000007945 */ /* 0x000fe20003800200 */
[----:B------:R-:W-:Y:S02]  /*6a30*/  HADD2.F32 R48, -RZ, R57.H1_H1 ;  /* 0x30000039ff307230 */ /* 0x000fe40000004100 */
[--C-:B------:R-:W-:Y:S02]  /*6a40*/  HADD2.F32 R50, -RZ, R58.reuse.H0_H0 ;  /* 0x2000003aff327230 */ /* 0x100fe40000004100 */
[----:B------:R-:W-:Y:S02]  /*6a50*/  HADD2.F32 R51, -RZ, R58.H1_H1 ;  /* 0x3000003aff337230 */ /* 0x000fe40000004100 */
[----:B------:R-:W1:Y:S01]  /*6a60*/  LDTM.x32 R4, tmem[UR4+0x20] ;  /* 0x00002004000479ee */ /* 0x000e6200082c0000 */
[----:B------:R-:W-:Y:S01]  /*6a70*/  NOP ;  /* 0x0000000000007918 */ /* 0x000fe20000000000 */
[----:B------:R-:W-:Y:S01]  /*6a80*/  UIADD3 UR5, UPT, UPT, UR5, 0xc0, URZ ;  /* 0x000000c005057890 */ /* 0x000fe2000fffe0ff */
[--C-:B------:R-:W-:Y:S02]  /*6a90*/  HADD2.F32 R52, -RZ, R59.reuse.H0_H0 ;  /* 0x2000003bff347230 */ /* 0x100fe40000004100 */
[----:B------:R-:W-:Y:S01]  /*6aa0*/  HADD2.F32 R53, -RZ, R59.H1_H1 ;  /* 0x3000003bff357230 */ /* 0x000fe20000004100 */
[----:B------:R-:W-:Y:S01]  /*6ab0*/  UPRMT UR5, UR37, 0x654, UR5 ;  /* 0x0000065425057896 */ /* 0x000fe20008000005 */
[--C-:B------:R-:W-:Y:S02]  /*6ac0*/  HADD2.F32 R54, -RZ, R60.reuse.H0_H0 ;  /* 0x2000003cff367230 */ /* 0x100fe40000004100 */
[----:B------:R-:W-:Y:S02]  /*6ad0*/  HADD2.F32 R55, -RZ, R60.H1_H1 ;  /* 0x3000003cff377230 */ /* 0x000fe40000004100 */
[--C-:B------:R-:W-:Y:S02]  /*6ae0*/  HADD2.F32 R56, -RZ, R61.reuse.H0_H0 ;  /* 0x2000003dff387230 */ /* 0x100fe40000004100 */
[----:B------:R-:W-:Y:S02]  /*6af0*/  HADD2.F32 R57, -RZ, R61.H1_H1 ;  /* 0x3000003dff397230 */ /* 0x000fe40000004100 */
[----:B-1----:R-:W-:Y:S01]  /*6b00*/  SYNCS.ARRIVE.TRANS64.RED.A1T0 RZ, [UR5], RZ ;  /* 0x000000ffffff79a7 */ /* 0x002fe20008100405 */
[--C-:B------:R-:W-:Y:S02]  /*6b10*/  HADD2.F32 R58, -RZ, R62.reuse.H0_H0 ;  /* 0x2000003eff3a7230 */ /* 0x100fe40000004100 */
[----:B------:R-:W-:Y:S02]  /*6b20*/  HADD2.F32 R59, -RZ, R62.H1_H1 ;  /* 0x3000003eff3b7230 */ /* 0x000fe40000004100 */
[--C-:B------:R-:W-:Y:S02]  /*6b30*/  HADD2.F32 R60, -RZ, R63.reuse.H0_H0 ;  /* 0x2000003fff3c7230 */ /* 0x100fe40000004100 */
[----:B------:R-:W-:Y:S02]  /*6b40*/  HADD2.F32 R61, -RZ, R63.H1_H1 ;  /* 0x3000003fff3d7230 */ /* 0x000fe40000004100 */
[C---:B------:R-:W-:Y:S01]  /*6b50*/  FMUL R4, R47.reuse, R4 ;  /* 0x000000042f047220 */ /* 0x040fe20000400000 */
[C---:B------:R-:W-:Y:S01]  /*6b60*/  FMUL R5, R47.reuse, R5 ;  /* 0x000000052f057220 */ /* 0x040fe20000400000 */
[C---:B------:R-:W-:Y:S01]  /*6b70*/  FMUL R6, R47.reuse, R6 ;  /* 0x000000062f067220 */ /* 0x040fe20000400000 */
[----:B------:R-:W-:Y:S01]  /*6b80*/  FMUL R7, R47, R7 ;  /* 0x000000072f077220 */ /* 0x000fe20000400000 */
[C---:B------:R-:W-:Y:S01]  /*6b90*/  FFMA R4, R49.reuse, R0, R4 ;  /* 0x0000000031047223 */ /* 0x040fe20000000004 */
[C---:B------:R-:W-:Y:S01]  /*6ba0*/  FFMA R5, R49.reuse, R2, R5 ;  /* 0x0000000231057223 */ /* 0x040fe20000000005 */
[C---:B------:R-:W-:Y:S01]  /*6bb0*/  FFMA R6, R49.reuse, R3, R6 ;  /* 0x0000000331067223 */ /* 0x040fe20000000006 */
[----:B------:R-:W-:Y:S01]  /*6bc0*/  FFMA R7, R49, R48, R7 ;  /* 0x0000003031077223 */ /* 0x000fe20000000007 */
[C---:B------:R-:W-:Y:S01]  /*6bd0*/  FMUL R8, R47.reuse, R8 ;  /* 0x000000082f087220 */ /* 0x040fe20000400000 */
[----:B------:R-:W-:Y:S01]  /*6be0*/  FMUL R9, R47, R9 ;  /* 0x000000092f097220 */ /* 0x000fe20000400000 */
[----:B------:R-:W-:Y:S01]  /*6bf0*/  F2FP.F16.F32.PACK_AB R4, R5, R4 ;  /* 0x000000040504723e */ /* 0x000fe200000000ff */
[----:B------:R-:W-:Y:S01]  /*6c00*/  FMUL R0, R47, R10 ;  /* 0x0000000a2f007220 */ /* 0x000fe20000400000 */
[----:B------:R-:W-:Y:S01]  /*6c10*/  F2FP.F16.F32.PACK_AB R5, R7, R6 ;  /* 0x000000060705723e */ /* 0x000fe200000000ff */
[C---:B------:R-:W-:Y:S01]  /*6c20*/  FFMA R8, R49.reuse, R50, R8 ;  /* 0x0000003231087223 */ /* 0x040fe20000000008 */
[C---:B------:R-:W-:Y:S01]  /*6c30*/  FFMA R9, R49.reuse, R51, R9 ;  /* 0x0000003331097223 */ /* 0x040fe20000000009 */
[----:B------:R-:W-:Y:S01]  /*6c40*/  FFMA R0, R49, R52, R0 ;  /* 0x0000003431007223 */ /* 0x000fe20000000000 */
[C---:B------:R-:W-:Y:S01]  /*6c50*/  FMUL R2, R47.reuse, R11 ;  /* 0x0000000b2f027220 */ /* 0x040fe20000400000 */
[C---:B------:R-:W-:Y:S01]  /*6c60*/  FMUL R3, R47.reuse, R12 ;  /* 0x0000000c2f037220 */ /* 0x040fe20000400000 */
[----:B------:R-:W-:Y:S01]  /*6c70*/  FMUL R10, R47, R13 ;  /* 0x0000000d2f0a7220 */ /* 0x000fe20000400000 */
[----:B------:R-:W-:Y:S01]  /*6c80*/  F2FP.F16.F32.PACK_AB R6, R9, R8 ;  /* 0x000000080906723e */ /* 0x000fe200000000ff */
[C---:B------:R-:W-:Y:S01]  /*6c90*/  FFMA R2, R49.reuse, R53, R2 ;  /* 0x0000003531027223 */ /* 0x040fe20000000002 */
[C---:B------:R-:W-:Y:S01]  /*6ca0*/  FFMA R3, R49.reuse, R54, R3 ;  /* 0x0000003631037223 */ /* 0x040fe20000000003 */
[----:B------:R-:W-:Y:S01]  /*6cb0*/  FFMA R10, R49, R55, R10 ;  /* 0x00000037310a7223 */ /* 0x000fe2000000000a */
[C---:B------:R-:W-:Y:S01]  /*6cc0*/  FMUL R11, R47.reuse, R14 ;  /* 0x0000000e2f0b7220 */ /* 0x040fe20000400000 */
[C---:B------:R-:W-:Y:S01]  /*6cd0*/  FMUL R15, R47.reuse, R15 ;  /* 0x0000000f2f0f7220 */ /* 0x040fe20000400000 */
[C---:B------:R-:W-:Y:S01]  /*6ce0*/  FMUL R12, R47.reuse, R16 ;  /* 0x000000102f0c7220 */ /* 0x040fe20000400000 */
[----:B------:R-:W-:Y:S01]  /*6cf0*/  FMUL R13, R47, R17 ;  /* 0x000000112f0d7220 */ /* 0x000fe20000400000 */
[----:B------:R-:W-:Y:S01]  /*6d00*/  FFMA R11, R49, R56, R11 ;  /* 0x00000038310b7223 */ /* 0x000fe2000000000b */
[----:B------:R-:W-:Y:S01]  /*6d10*/  FMUL R14, R47, R18 ;  /* 0x000000122f0e7220 */ /* 0x000fe20000400000 */
[----:B------:R-:W-:Y:S01]  /*6d20*/  FFMA R15, R49, R57, R15 ;  /* 0x00000039310f7223 */ /* 0x000fe2000000000f */
[--C-:B------:R-:W-:Y:S02]  /*6d30*/  HADD2.F32 R62, -RZ, R68.reuse.H0_H0 ;  /* 0x20000044ff3e7230 */ /* 0x100fe40000004100 */
[----:B------:R-:W-:Y:S01]  /*6d40*/  FMUL R19, R47, R19 ;  /* 0x000000132f137220 */ /* 0x000fe20000400000 */
[----:B------:R-:W-:Y:S01]  /*6d50*/  F2FP.F16.F32.PACK_AB R7, R2, R0 ;  /* 0x000000000207723e */ /* 0x000fe200000000ff */
[----:B------:R-:W-:Y:S01]  /*6d60*/  FFMA R12, R49, R58, R12 ;  /* 0x0000003a310c7223 */ /* 0x000fe2000000000c */
[----:B------:R-:W-:Y:S02]  /*6d70*/  HADD2.F32 R63, -RZ, R68.H1_H1 ;  /* 0x30000044ff3f7230 */ /* 0x000fe40000004100 */
[----:B------:R-:W-:Y:S01]  /*6d80*/  FMUL R16, R47, R20 ;  /* 0x000000142f107220 */ /* 0x000fe20000400000 */
[----:B------:R-:W-:Y:S01]  /*6d90*/  FFMA R13, R49, R59, R13 ;  /* 0x0000003b310d7223 */ /* 0x000fe2000000000d */
[----:B------:R1:W-:Y:S01]  /*6da0*/  STS.128 [R99+UR8], R4 ;  /* 0x0000000463007988 */ /* 0x0003e20008000c08 */
[--C-:B---3--:R-:W-:Y:S02]  /*6db0*/  HADD2.F32 R64, -RZ, R69.reuse.H0_H0 ;  /* 0x20000045ff407230 */ /* 0x108fe40000004100 */
[----:B------:R-:W-:Y:S01]  /*6dc0*/  FMUL R17, R47, R21 ;  /* 0x000000152f117220 */ /* 0x000fe20000400000 */
[----:B------:R-:W-:Y:S01]  /*6dd0*/  FFMA R14, R49, R60, R14 ;  /* 0x0000003c310e7223 */ /* 0x000fe2000000000e */
[----:B------:R-:W-:Y:S02]  /*6de0*/  HADD2.F32 R65, -RZ, R69.H1_H1 ;  /* 0x30000045ff417230 */ /* 0x000fe40000004100 */
[----:B------:R-:W-:Y:S01]  /*6df0*/  FMUL R18, R47, R22 ;  /* 0x000000162f127220 */ /* 0x000fe20000400000 */
[----:B------:R-:W-:Y:S01]  /*6e00*/  FFMA R19, R49, R61, R19 ;  /* 0x0000003d31137223 */ /* 0x000fe20000000013 */
[----:B------:R-:W-:Y:S02]  /*6e10*/  HADD2.F32 R66, -RZ, R70.H0_H0 ;  /* 0x20000046ff427230 */ /* 0x000fe40000004100 */
[----:B------:R-:W-:Y:S01]  /*6e20*/  FMUL R23, R47, R23 ;  /* 0x000000172f177220 */ /* 0x000fe20000400000 */
[--C-:B------:R-:W-:Y:S02]  /*6e30*/  HADD2.F32 R74, -RZ, R78.reuse.H0_H0 ;  /* 0x2000004eff4a7230 */ /* 0x100fe40000004100 */
[----:B------:R-:W-:Y:S01]  /*6e40*/  FFMA R16, R49, R62, R16 ;  /* 0x0000003e31107223 */ /* 0x000fe20000000010 */
[----:B------:R-:W-:Y:S01]  /*6e50*/  HADD2.F32 R75, -RZ, R78.H1_H1 ;  /* 0x3000004eff4b7230 */ /* 0x000fe20000004100 */
[----:B------:R-:W-:Y:S01]  /*6e60*/  IADD3 R78, PT, PT, R99, UR8, RZ ;  /* 0x00000008634e7c10 */ /* 0x000fe2000fffe0ff */
[----:B------:R-:W-:Y:S02]  /*6e70*/  HADD2.F32 R67, -RZ, R70.H1_H1 ;  /* 0x30000046ff437230 */ /* 0x000fe40000004100 */
[----:B------:R-:W-:Y:S01]  /*6e80*/  FMUL R20, R47, R24 ;  /* 0x000000182f147220 */ /* 0x000fe20000400000 */
[----:B------:R-:W-:Y:S01]  /*6e90*/  FFMA R17, R49, R63, R17 ;  /* 0x0000003f31117223 */ /* 0x000fe20000000011 */
[--C-:B------:R-:W-:Y:S02]  /*6ea0*/  HADD2.F32 R68, -RZ, R71.reuse.H0_H0 ;  /* 0x20000047ff447230 */ /* 0x100fe40000004100 */
[----:B------:R-:W-:Y:S01]  /*6eb0*/  FMUL R21, R47, R25 ;  /* 0x000000192f157220 */ /* 0x000fe20000400000 */
[----:B------:R-:W-:Y:S01]  /*6ec0*/  FFMA R18, R49, R64, R18 ;  /* 0x0000004031127223 */ /* 0x000fe20000000012 */
[----:B------:R-:W-:Y:S02]  /*6ed0*/  HADD2.F32 R69, -RZ, R71.H1_H1 ;  /* 0x30000047ff457230 */ /* 0x000fe40000004100 */
[----:B------:R-:W-:Y:S01]  /*6ee0*/  FMUL R22, R47, R26 ;  /* 0x0000001a2f167220 */ /* 0x000fe20000400000 */
[----:B------:R-:W-:Y:S01]  /*6ef0*/  F2FP.F16.F32.PACK_AB R8, R10, R3 ;  /* 0x000000030a08723e */ /* 0x000fe200000000ff */
[----:B------:R-:W-:Y:S01]  /*6f00*/  FFMA R23, R49, R65, R23 ;  /* 0x0000004131177223 */ /* 0x000fe20000000017 */
[----:B------:R-:W-:Y:S01]  /*6f10*/  F2FP.F16.F32.PACK_AB R9, R15, R11 ;  /* 0x0000000b0f09723e */ /* 0x000fe200000000ff */
[--C-:B------:R-:W-:Y:S02]  /*6f20*/  HADD2.F32 R70, -RZ, R76.reuse.H0_H0 ;  /* 0x2000004cff467230 */ /* 0x100fe40000004100 */
[----:B------:R-:W-:Y:S01]  /*6f30*/  FMUL R27, R47, R27 ;  /* 0x0000001b2f1b7220 */ /* 0x000fe20000400000 */
[----:B------:R-:W-:Y:S01]  /*6f40*/  IADD3 R106, PT, PT, R106, R78, RZ ;  /* 0x0000004e6a6a7210 */ /* 0x000fe20007ffe0ff */
[----:B------:R-:W-:Y:S01]  /*6f50*/  FFMA R20, R49, R66, R20 ;  /* 0x0000004231147223 */ /* 0x000fe20000000014 */
[----:B------:R-:W-:Y:S01]  /*6f60*/  F2FP.F16.F32.PACK_AB R10, R13, R12 ;  /* 0x0000000c0d0a723e */ /* 0x000fe200000000ff */
[----:B------:R-:W-:Y:S01]  /*6f70*/  HADD2.F32 R71, -RZ, R76.H1_H1 ;  /* 0x3000004cff477230 */ /* 0x000fe20000004100 */
[----:B------:R-:W-:Y:S01]  /*6f80*/  F2FP.F16.F32.PACK_AB R11, R19, R14 ;  /* 0x0000000e130b723e */ /* 0x000fe200000000ff */
[----:B------:R-:W-:Y:S01]  /*6f90*/  FMUL R24, R47, R28 ;  /* 0x0000001c2f187220 */ /* 0x000fe20000400000 */
[----:B------:R-:W-:Y:S01]  /*6fa0*/  FFMA R21, R49, R67, R21 ;  /* 0x0000004331157223 */ /* 0x000fe20000000015 */
[--C-:B------:R-:W-:Y:S02]  /*6fb0*/  HADD2.F32 R72, -RZ, R77.reuse.H0_H0 ;  /* 0x2000004dff487230 */ /* 0x100fe40000004100 */
[----:B------:R-:W-:Y:S01]  /*6fc0*/  FMUL R25, R47, R29 ;  /* 0x0000001d2f197220 */ /* 0x000fe20000400000 */
[----:B------:R1:W-:Y:S01]  /*6fd0*/  STS.128 [R106+0x10], R8 ;  /* 0x000010086a007388 */ /* 0x0003e20000000c00 */
[----:B------:R-:W-:Y:S01]  /*6fe0*/  FFMA R22, R49, R68, R22 ;  /* 0x0000004431167223 */ /* 0x000fe20000000016 */
[----:B------:R-:W-:Y:S02]  /*6ff0*/  HADD2.F32 R73, -RZ, R77.H1_H1 ;  /* 0x3000004dff497230 */ /* 0x000fe40000004100 */
[----:B------:R-:W-:Y:S01]  /*7000*/  FMUL R26, R47, R30 ;  /* 0x0000001e2f1a7220 */ /* 0x000fe20000400000 */
[----:B------:R-:W-:Y:S01]  /*7010*/  FFMA R27, R49, R69, R27 ;  /* 0x00000045311b7223 */ /* 0x000fe2000000001b */
        /* <DEDUP_REMOVED lines=10> */
[----:B------:R-:W-:Y:S01]  /*70c0*/  F2FP.F16.F32.PACK_AB R17, R23, R18 ;  /* 0x000000121711723e */ /* 0x000fe200000000ff */
[----:B------:R-:W-:Y:S01]  /*70d0*/  FFMA R31, R49, R73, R31 ;  /* 0x00000049311f7223 */ /* 0x000fe2000000001f */
[----:B------:R-:W-:Y:S01]  /*70e0*/  FMUL R35, R47, R35 ;  /* 0x000000232f237220 */ /* 0x000fe20000400000 */
[----:B------:R-:W-:Y:S01]  /*70f0*/  IADD3 R105, PT, PT, R105, R78, RZ ;  /* 0x0000004e69697210 */ /* 0x000fe20007ffe0ff */
[----:B------:R-:W-:Y:S01]  /*7100*/  FFMA R28, R49, R74, R28 ;  /* 0x0000004a311c7223 */ /* 0x000fe2000000001c */
[----:B------:R-:W-:Y:S01]  /*7110*/  F2FP.F16.F32.PACK_AB R18, R21, R20 ;  /* 0x000000141512723e */ /* 0x000fe200000000ff */
[----:B------:R-:W-:Y:S01]  /*7120*/  FFMA R29, R49, R75, R29 ;  /* 0x0000004b311d7223 */ /* 0x000fe2000000001d */
[----:B------:R-:W-:Y:S01]  /*7130*/  F2FP.F16.F32.PACK_AB R19, R27, R22 ;  /* 0x000000161b13723e */ /* 0x000fe200000000ff */
[C---:B------:R-:W-:Y:S01]  /*7140*/  FFMA R30, R49.reuse, R76, R30 ;  /* 0x0000004c311e7223 */ /* 0x040fe2000000001e */
[----:B------:R-:W-:Y:S01]  /*7150*/  FFMA R35, R49, R77, R35 ;  /* 0x0000004d31237223 */ /* 0x000fe20000000023 */
[----:B------:R-:W-:Y:S02]  /*7160*/  F2FP.F16.F32.PACK_AB R24, R25, R24 ;  /* 0x000000181918723e */ /* 0x000fe400000000ff */
[----:B------:R1:W-:Y:S01]  /*7170*/  STS.128 [R105+0x20], R16 ;  /* 0x0000201069007388 */ /* 0x0003e20000000c00 */
[----:B------:R-:W-:Y:S02]  /*7180*/  F2FP.F16.F32.PACK_AB R25, R31, R26 ;  /* 0x0000001a1f19723e */ /* 0x000fe400000000ff */
[----:B------:R-:W-:Y:S02]  /*7190*/  F2FP.F16.F32.PACK_AB R26, R29, R28 ;  /* 0x0000001c1d1a723e */ /* 0x000fe400000000ff */
[----:B------:R-:W-:Y:S02]  /*71a0*/  F2FP.F16.F32.PACK_AB R27, R35, R30 ;  /* 0x0000001e231b723e */ /* 0x000fe400000000ff */
[----:B------:R-:W-:Y:S05]  /*71b0*/  IADD3 R0, PT, PT, R98, R106, RZ ;  /* 0x0000006a62007210 */ /* 0x000fea0007ffe0ff */
        /* <DEDUP_REMOVED lines=9> */
[----:B------:R-:W-:Y:S02]  /*7250*/  UIADD3 UR10, UP0, UPT, UR54, 0x680, URZ ;  /* 0x00000680360a7890 */ /* 0x000fe4000ff1e0ff */
[----:B------:R-:W-:Y:S02]  /*7260*/  UIADD3 UR5, UPT, UPT, UR41, 0x20, URZ ;  /* 0x0000002029057890 */ /* 0x000fe4000fffe0ff */
[----:B------:R-:W-:Y:S02]  /*7270*/  UIADD3 UR4, UPT, UPT, UR48, 0x200, UR8 ;  /* 0x0000020030047890 */ /* 0x000fe4000fffe008 */
[----:B------:R-:W-:Y:S01]  /*7280*/  UIADD3.X UR11, UPT, UPT, URZ, UR55, URZ, UP0, !UPT ;  /* 0x00000037ff0b7290 */ /* 0x000fe200087fe4ff */
[----:B------:R-:W-:Y:S01]  /*7290*/  UMOV UR6, UR42 ;  /* 0x0000002a00067c82 */ /* 0x000fe20008000000 */
[----:B------:R-:W-:Y:S07]  /*72a0*/  UMOV UR7, UR36 ;  /* 0x0000002400077c82 */ /* 0x000fee0008000000 */
[----:B------:R2:W-:Y:S02]  /*72b0*/  UTMASTG.3D [UR4], [UR10] ;  /* 0x000000040a0073b5 */ /* 0x0005e40008010000 */
[----:B--2---:R0:W-:Y:S02]  /*72c0*/  UTMACMDFLUSH ;  /* 0x00000000000079b7 */ /* 0x0041e40000000000 */
.L_x_106:
[----:B------:R-:W-:Y:S05]  /*72d0*/  BSYNC.RECONVERGENT B0 ;  /* 0x0000000000007941 */ /* 0x000fea0003800200 */
.L_x_105:
[----:B------:R-:W-:Y:S01]  /*72e0*/  UIADD3 UR43, UPT, UPT, UR43, 0x1, URZ ;  /* 0x000000012b2b7890 */ /* 0x000fe2000fffe0ff */
[----:B------:R-:W-:Y:S03]  /*72f0*/  BSSY.RECONVERGENT B0, `(.L_x_107) ;  /* 0x0000008000007945 */ /* 0x000fe60003800200 */
[----:B------:R-:W-:Y:S04]  /*7300*/  UISETP.NE.AND UP0, UPT, UR43, 0x3, UPT ;  /* 0x000000032b00788c */ /* 0x000fe8000bf05270 */
[----:B------:R-:W-:Y:S02]  /*7310*/  UISETP.EQ.XOR UP1, UPT, UR40, 0x3, !UP0 ;  /* 0x000000032800788c */ /* 0x000fe4000c722a70 */
[----:B------:R-:W-:Y:S02]  /*7320*/  USEL UR56, UR43, URZ, UP0 ;  /* 0x000000ff2b387287 */ /* 0x000fe40008000000 */
[----:B------:R-:W-:Y:S04]  /*7330*/  USEL UR4, URZ, 0x1, !UP1 ;  /* 0x00000001ff047887 */ /* 0x000fe8000c800000 */
[----:B------:R-:W-:Y:S01]  /*7340*/  ULOP3.LUT UR51, UR51, UR4, URZ, 0x3c, !UPT ;  /* 0x0000000433337292 */ /* 0x000fe2000f8e3cff */
[----:B------:R-:W-:Y:S11]  /*7350*/  @P0 BRA `(.L_x_108) ;  /* 0x0000000000040947 */ /* 0x000ff60003800000 */
[----:B------:R-:W-:Y:S04]  /*7360*/  DEPBAR.LE SB0, 0x1 ;  /* 0x000080400000791a */ /* 0x000fe80000000000 */
.L_x_108:
[----:B------:R-:W-:Y:S05]  /*7370*/  BSYNC.RECONVERGENT B0 ;  /* 0x0000000000007941 */ /* 0x000fea0003800200 */
.L_x_107:
[----:B------:R-:W-:Y:S01]  /*7380*/  BAR.SYNC.DEFER_BLOCKING 0x1, 0x80 ;  /* 0x0042000000007b1d */ /* 0x000fe20000010000 */
[----:B------:R-:W-:Y:S01]  /*7390*/  UISETP.NE.AND UP0, UPT, UR50, -0x2, UPT ;  /* 0xfffffffe3200788c */ /* 0x000fe2000bf05270 */
[----:B------:R-:W-:Y:S08]  /*73a0*/  IADD3 R45, PT, PT, R45, 0x1, RZ ;  /* 0x000000012d2d7810 */ /* 0x000ff00007ffe0ff */
[----:B------:R-:W-:Y:S05]  /*73b0*/  BRA.U !UP0, `(.L_x_109) ;  /* 0x0000000108287547 */ /* 0x000fea000b800000 */
[----:B------:R-:W-:Y:S01]  /*73c0*/  ISETP.NE.AND P0, PT, R104, RZ, PT ;  /* 0x000000ff6800720c */ /* 0x000fe20003f05270 */
[----:B------:R-:W-:Y:S01]  /*73d0*/  IMAD.U32 R2, RZ, RZ, UR49 ;  /* 0x00000031ff027e24 */ /* 0x000fe2000f8e00ff */
[----:B------:R-:W-:Y:S01]  /*73e0*/  UIADD3 UR49, UPT, UPT, UR49, 0x1, URZ ;  /* 0x0000000131317890 */ /* 0x000fe2000fffe0ff */
[----:B-1----:R-:W-:Y:S03]  /*73f0*/  IMAD.U32 R0, RZ, RZ, UR37 ;  /* 0x00000025ff007e24 */ /* 0x002fe6000f8e00ff */
[----:B------:R-:W-:Y:S04]  /*7400*/  UISETP.NE.AND UP0, UPT, UR49, 0x3, UPT ;  /* 0x000000033100788c */ /* 0x000fe8000bf05270 */
[----:B------:R-:W-:Y:S03]  /*7410*/  USEL UR49, UR49, URZ, UP0 ;  /* 0x000000ff31317287 */ /* 0x000fe60008000000 */
[----:B------:R-:W-:Y:S05]  /*7420*/  @P0 LEA R2, R2, UR48, 0x3 ;  /* 0x0000003002020c11 */ /* 0x000fea000f8e18ff */
[----:B------:R-:W-:Y:S05]  /*7430*/  @P0 VIADD R2, R2, 0x58 ;  /* 0x0000005802020836 */ /* 0x000fea0000000000 */
[----:B------:R-:W-:Y:S04]  /*7440*/  @P0 PRMT R0, R0, 0x654, R2 ;  /* 0x0000065400000816 */ /* 0x000fe80000000002 */
[----:B------:R2:W-:Y:S03]  /*7450*/  @P0 SYNCS.ARRIVE.TRANS64.RED.A1T0 RZ, [R0+URZ], RZ ;  /* 0x000000ff00ff09a7 */ /* 0x0005e600081004ff */
.L_x_109:
[----:B------:R-:W-:Y:S01]  /*7460*/  ISETP.NE.AND P2, PT, R101, RZ, PT ;  /* 0x000000ff6500720c */ /* 0x000fe20003f45270 */
[----:B------:R-:W-:Y:S01]  /*7470*/  UIADD3 UR50, UPT, UPT, UR50, 0x2, URZ ;  /* 0x0000000232327890 */ /* 0x000fe2000fffe0ff */
[----:B------:R-:W-:Y:S01]  /*7480*/  ISETP.NE.AND P0, PT, R103, 0x2, PT ;  /* 0x000000026700780c */ /* 0x000fe20003f05270 */
[----:B------:R-:W-:Y:S01]  /*7490*/  IMAD.IADD R14, R43, 0x1, R86 ;  /* 0x000000012b0e7824 */ /* 0x000fe200078e0256 */
[----:B------:R-:W-:Y:S01]  /*74a0*/  ISETP.NE.AND P1, PT, R45, 0x4, PT ;  /* 0x000000042d00780c */ /* 0x000fe20003f25270 */
[----:B------:R-:W-:Y:S01]  /*74b0*/  IMAD.IADD R15, R44, 0x1, R87 ;  /* 0x000000012c0f7824 */ /* 0x000fe200078e0257 */
[----:B------:R-:W-:Y:S02]  /*74c0*/  SEL R2, RZ, 0x1, P0 ;  /* 0x00000001ff027807 */ /* 0x000fe40000000000 */
[----:B-12---:R-:W-:Y:S02]  /*74d0*/  SEL R0, RZ, 0x1, P1 ;  /* 0x00000001ff007807 */ /* 0x006fe40000800000 */
[----:B------:R-:W-:Y:S02]  /*74e0*/  LOP3.LUT R96, R96, R2, RZ, 0x3c, !PT ;  /* 0x0000000260607212 */ /* 0x000fe400078e3cff */
[----:B------:R-:W-:Y:S02]  /*74f0*/  LOP3.LUT R97, R97, R0, RZ, 0x3c, !PT ;  /* 0x0000000061617212 */ /* 0x000fe400078e3cff */
[----:B------:R-:W-:Y:S02]  /*7500*/  @P2 R2UR UR36, R95 ;  /* 0x000000005f2422ca */ /* 0x000fe400000e0000 */
[----:B------:R-:W-:Y:S02]  /*7510*/  SEL R103, R103, RZ, P0 ;  /* 0x000000ff67677207 */ /* 0x000fe40000000000 */
[----:B------:R-:W-:Y:S01]  /*7520*/  SEL R45, R45, RZ, P1 ;  /* 0x000000ff2d2d7207 */ /* 0x000fe20000800000 */
[----:B------:R-:W-:Y:S10]  /*7530*/  @P2 BRA `(.L_x_110) ;  /* 0xffffffd800042947 */ /* 0x000ff4000383ffff */
[----:B------:R-:W-:-:S09]  /*7540*/  UISETP.NE.AND UP0, UPT, UR53, URZ, UPT ;  /* 0x000000ff3500728c */ /* 0x000fd2000bf05270 */
[----:B------:R-:W-:Y:S05]  /*7550*/  BRA.U !UP0, `(.L_x_111) ;  /* 0x0000000108487547 */ /* 0x000fea000b800000 */
[----:B------:R-:W1:Y:S02]  /*7560*/  LDCU.64 UR4, c[0x0][0x890] ;  /* 0x00011200ff0477ac */ /* 0x000e640008000a00 */
[----:B-1----:R-:W-:-:S04]  /*7570*/  UISETP.NE.U32.AND UP0, UPT, UR4, URZ, UPT ;  /* 0x000000ff0400728c */ /* 0x002fc8000bf05070 */
[----:B------:R-:W-:-:S09]  /*7580*/  UISETP.NE.AND.EX UP0, UPT, UR5, URZ, UPT, UP0 ;  /* 0x000000ff0500728c */ /* 0x000fd2000bf05300 */
[----:B------:R-:W-:Y:S05]  /*7590*/  BRA.U UP0, `(.L_x_112) ;  /* 0x00000001000c7547 */ /* 0x000fea000b800000 */
[----:B------:R-:W-:-:S13]  /*75a0*/  FSETP.NEU.AND P0, PT, R49, RZ, PT ;  /* 0x000000ff3100720b */ /* 0x000fda0003f0d000 */
[----:B------:R-:W-:Y:S05]  /*75b0*/  @!P0 EXIT ;  /* 0x000000000000894d */ /* 0x000fea0003800000 */
[----:B------:R-:W-:Y:S05]  /*75c0*/  BRA `(.L_x_111) ;  /* 0x00000000002c7947 */ /* 0x000fea0003800000 */
.L_x_112:
[----:B------:R-:W-:Y:S01]  /*75d0*/  ISETP.NE.AND P0, PT, R102, RZ, PT ;  /* 0x000000ff6600720c */ /* 0x000fe20003f05270 */
[----:B------:R-:W-:-:S12]  /*75e0*/  BSSY.RECONVERGENT B0, `(.L_x_111) ;  /* 0x0000009000007945 */ /* 0x000fd80003800200 */
[----:B------:R-:W-:Y:S05]  /*75f0*/  @P0 BRA `(.L_x_113) ;  /* 0x0000000000140947 */ /* 0x000fea0003800000 */
[----:B------:R-:W1:Y:S02]  /*7600*/  LDCU.64 UR4, c[0x0][0x888] ;  /* 0x00011100ff0477ac */ /* 0x000e640008000a00 */
[----:B-1----:R-:W-:-:S04]  /*7610*/  ISETP.NE.U32.AND P0, PT, RZ, UR4, PT ;  /* 0x00000004ff007c0c */ /* 0x002fc8000bf05070 */
[----:B------:R-:W-:-:S13]  /*7620*/  ISETP.NE.AND.EX P0, PT, RZ, UR5, PT, P0 ;  /* 0x00000005ff007c0c */ /* 0x000fda000bf05300 */
[----:B------:R-:W-:Y:S05]  /*7630*/  @!P0 EXIT ;  /* 0x000000000000894d */ /* 0x000fea0003800000 */
[----:B------:R-:W-:Y:S05]  /*7640*/  BRA `(.L_x_114) ;  /* 0x0000000000087947 */ /* 0x000fea0003800000 */
.L_x_113:
[----:B------:R-:W-:-:S13]  /*7650*/  FSETP.NEU.AND P0, PT, R49, RZ, PT ;  /* 0x000000ff3100720b */ /* 0x000fda0003f0d000 */
[----:B------:R-:W-:Y:S05]  /*7660*/  @!P0 EXIT ;  /* 0x000000000000894d */ /* 0x000fea0003800000 */
.L_x_114:
[----:B------:R-:W-:Y:S05]  /*7670*/  BSYNC.RECONVERGENT B0 ;  /* 0x0000000000007941 */ /* 0x000fea0003800200 */
.L_x_111:
[----:B------:R-:W-:Y:S01]  /*7680*/  ULEA UR4, UR49, UR48, 0x3 ;  /* 0x0000003031047291 */ /* 0x000fe2000f8e18ff */
[----:B------:R-:W-:-:S04]  /*7690*/  DEPBAR.LE SB0, 0x0 ;  /* 0x000080000000791a */ /* 0x000fc80000000000 */
[----:B------:R-:W-:-:S04]  /*76a0*/  UIADD3 UR4, UPT, UPT, UR4, 0x58, URZ ;  /* 0x0000005804047890 */ /* 0x000fc8000fffe0ff */
[----:B------:R-:W-:-:S09]  /*76b0*/  UPRMT UR4, UR37, 0x654, UR4 ;  /* 0x0000065425047896 */ /* 0x000fd20008000004 */
[----:B------:R-:W-:Y:S01]  /*76c0*/  SYNCS.ARRIVE.TRANS64.RED.A1T0 RZ, [UR4], RZ ;  /* 0x000000ffffff79a7 */ /* 0x000fe20008100404 */
[----:B------:R-:W-:Y:S05]  /*76d0*/  EXIT ;  /* 0x000000000000794d */ /* 0x000fea0003800000 */
.L_x_19:
[----:B--2---:R2:W1:Y:S02]  /*76e0*/  SYNCS.PHASECHK.TRANS64.TRYWAIT P0, [R2+URZ+0xf0], R3 ;  /* 0x0000f003020075a7 */ /* 0x00446400080011ff */
[----:B-1----:R-:W-:Y:S05]  /*76f0*/  @!P0 NANOSLEEP.SYNCS 0x989680 ;  /* 0x009896800000895d */ /* 0x002fea0003900000 */
[----:B------:R-:W1:Y:S02]  /*7700*/  @!P0 SYNCS.PHASECHK.TRANS64 P0, [R2+URZ+0xf0], R3 ;  /* 0x0000f003020085a7 */ /* 0x000e6400080010ff */
[----:B-1----:R-:W-:Y:S05]  /*7710*/  @!P0 BRA `(.L_x_19) ;  /* 0xfffffffc00f08947 */ /* 0x002fea000383ffff */
[----:B------:R-:W-:Y:S05]  /*7720*/  BRA `(.L_x_115) ;  /* 0xffffff9c00a47947 */ /* 0x000fea000383ffff */
.L_x_22:
[----:B-1----:R-:W-:-:S07]  /*7730*/  MOV R2, UR33 ;  /* 0x0000002100027c02 */ /* 0x002fce0008000f00 */
.L_x_116:
[----:B-1----:R1:W2:Y:S02]  /*7740*/  SYNCS.PHASECHK.TRANS64.TRYWAIT P0, [R2+URZ+0x20], R4 ;  /* 0x00002004020075a7 */ /* 0x0022a400080011ff */
[----:B--2---:R-:W-:Y:S05]  /*7750*/  @!P0 NANOSLEEP.SYNCS 0x989680 ;  /* 0x009896800000895d */ /* 0x004fea0003900000 */
[----:B------:R-:W2:Y:S02]  /*7760*/  @!P0 SYNCS.PHASECHK.TRANS64 P0, [R2+URZ+0x20], R4 ;  /* 0x00002004020085a7 */ /* 0x000ea400080010ff */
[----:B--2---:R-:W-:Y:S05]  /*7770*/  @!P0 BRA `(.L_x_116) ;  /* 0xfffffffc00f08947 */ /* 0x004fea000383ffff */
[----:B------:R-:W-:Y:S05]  /*7780*/  BRA `(.L_x_21) ;  /* 0xffffff9c00f47947 */ /* 0x000fea000383ffff */
.L_x_28:
[----:B-1----:R-:W-:-:S07]  /*7790*/  MOV R2, UR25 ;  /* 0x0000001900027c02 */ /* 0x002fce0008000f00 */
.L_x_117:
[----:B-1----:R1:W2:Y:S02]  /*77a0*/  SYNCS.PHASECHK.TRANS64.TRYWAIT P0, [R2+URZ+0x20], R4 ;  /* 0x00002004020075a7 */ /* 0x0022a400080011ff */
[----:B--2---:R-:W-:Y:S05]  /*77b0*/  @!P0 NANOSLEEP.SYNCS 0x989680 ;  /* 0x009896800000895d */ /* 0x004fea0003900000 */
[----:B------:R-:W2:Y:S02]  /*77c0*/  @!P0 SYNCS.PHASECHK.TRANS64 P0, [R2+URZ+0x20], R4 ;  /* 0x00002004020085a7 */ /* 0x000ea400080010ff */
[----:B--2---:R-:W-:Y:S05]  /*77d0*/  @!P0 BRA `(.L_x_117) ;  /* 0xfffffffc00f08947 */ /* 0x004fea000383ffff */
[----:B------:R-:W-:Y:S05]  /*77e0*/  BRA `(.L_x_27) ;  /* 0xffffffa000b47947 */ /* 0x000fea000383ffff */
.L_x_32:
[----:B-1----:R1:W2:Y:S02]  /*77f0*/  SYNCS.PHASECHK.TRANS64.TRYWAIT P0, [R2+URZ+0x80], R3 ;  /* 0x00008003020075a7 */ /* 0x0022a400080011ff */
[----:B--2---:R-:W-:Y:S05]  /*7800*/  @!P0 NANOSLEEP.SYNCS 0x989680 ;  /* 0x009896800000895d */ /* 0x004fea0003900000 */
[----:B------:R-:W2:Y:S02]  /*7810*/  @!P0 SYNCS.PHASECHK.TRANS64 P0, [R2+URZ+0x80], R3 ;  /* 0x00008003020085a7 */ /* 0x000ea400080010ff */
[----:B--2---:R-:W-:Y:S05]  /*7820*/  @!P0 BRA `(.L_x_32) ;  /* 0xfffffffc00f08947 */ /* 0x004fea000383ffff */
[----:B------:R-:W-:Y:S05]  /*7830*/  BRA `(.L_x_118) ;  /* 0xffffffa4005c7947 */ /* 0x000fea000383ffff */
.L_x_36:
[----:B----4-:R-:W-:-:S07]  /*7840*/  MOV R0, UR5 ;  /* 0x0000000500007c02 */ /* 0x010fce0008000f00 */
.L_x_119:
[----:B-1----:R1:W2:Y:S02]  /*7850*/  SYNCS.PHASECHK.TRANS64.TRYWAIT P0, [R0+URZ], R2 ;  /* 0x00000002000075a7 */ /* 0x0022a400080011ff */
[----:B--2---:R-:W-:Y:S05]  /*7860*/  @!P0 NANOSLEEP.SYNCS 0x989680 ;  /* 0x009896800000895d */ /* 0x004fea0003900000 */
[----:B------:R-:W2:Y:S02]  /*7870*/  @!P0 SYNCS.PHASECHK.TRANS64 P0, [R0+URZ], R2 ;  /* 0x00000002000085a7 */ /* 0x000ea400080010ff */
[----:B--2---:R-:W-:Y:S05]  /*7880*/  @!P0 BRA `(.L_x_119) ;  /* 0xfffffffc00f08947 */ /* 0x004fea000383ffff */
[----:B------:R-:W-:Y:S05]  /*7890*/  BRA `(.L_x_120) ;  /* 0xffffffa800cc7947 */ /* 0x000fea000383ffff */
.L_x_37:
[----:B----4-:R-:W-:-:S07]  /*78a0*/  MOV R0, UR5 ;  /* 0x0000000500007c02 */ /* 0x010fce0008000f00 */
.L_x_121:
[----:B-1----:R1:W2:Y:S02]  /*78b0*/  SYNCS.PHASECHK.TRANS64.TRYWAIT P0, [R0+URZ], R3 ;  /* 0x00000003000075a7 */ /* 0x0022a400080011ff */
[----:B--2---:R-:W-:Y:S05]  /*78c0*/  @!P0 NANOSLEEP.SYNCS 0x989680 ;  /* 0x009896800000895d */ /* 0x004fea0003900000 */
[----:B------:R-:W2:Y:S02]  /*78d0*/  @!P0 SYNCS.PHASECHK.TRANS64 P0, [R0+URZ], R3 ;  /* 0x00000003000085a7 */ /* 0x000ea400080010ff */
[----:B--2---:R-:W-:Y:S05]  /*78e0*/  @!P0 BRA `(.L_x_121) ;  /* 0xfffffffc00f08947 */ /* 0x004fea000383ffff */
[----:B------:R-:W-:Y:S05]  /*78f0*/  BRA `(.L_x_122) ;  /* 0xffffffa800d87947 */ /* 0x000fea000383ffff */
.L_x_38:
[----:B----4-:R-:W-:-:S07]  /*7900*/  MOV R0, UR5 ;  /* 0x0000000500007c02 */ /* 0x010fce0008000f00 */
.L_x_123:
[----:B-1----:R1:W2:Y:S02]  /*7910*/  SYNCS.PHASECHK.TRANS64.TRYWAIT P0, [R0+URZ], R3 ;  /* 0x00000003000075a7 */ /* 0x0022a400080011ff */
[----:B--2---:R-:W-:Y:S05]  /*7920*/  @!P0 NANOSLEEP.SYNCS 0x989680 ;  /* 0x009896800000895d */ /* 0x004fea0003900000 */
[----:B------:R-:W2:Y:S02]  /*7930*/  @!P0 SYNCS.PHASECHK.TRANS64 P0, [R0+URZ], R3 ;  /* 0x00000003000085a7 */ /* 0x000ea400080010ff */
[----:B--2---:R-:W-:Y:S05]  /*7940*/  @!P0 BRA `(.L_x_123) ;  /* 0xfffffffc00f08947 */ /* 0x004fea000383ffff */
[----:B------:R-:W-:Y:S05]  /*7950*/  BRA `(.L_x_124) ;  /* 0xffffffa800e47947 */ /* 0x000fea000383ffff */
.L_x_41:
[----:B-1----:R1:W2:Y:S02]  /*7960*/  SYNCS.PHASECHK.TRANS64.TRYWAIT P0, [R0+URZ+0xe0], R4 ;  /* 0x0000e004000075a7 */ /* 0x0022a400080011ff */
[----:B--2---:R-:W-:Y:S05]  /*7970*/  @!P0 NANOSLEEP.SYNCS 0x989680 ;  /* 0x009896800000895d */ /* 0x004fea0003900000 */
[----:B------:R-:W2:Y:S02]  /*7980*/  @!P0 SYNCS.PHASECHK.TRANS64 P0, [R0+URZ+0xe0], R4 ;  /* 0x0000e004000085a7 */ /* 0x000ea400080010ff */
[----:B--2---:R-:W-:Y:S05]  /*7990*/  @!P0 BRA `(.L_x_41) ;  /* 0xfffffffc00f08947 */ /* 0x004fea000383ffff */
[----:B------:R-:W-:Y:S05]  /*79a0*/  BRA `(.L_x_125) ;  /* 0xffffffac00407947 */ /* 0x000fea000383ffff */
.L_x_42:
[----:B------:R-:W-:-:S07]  /*79b0*/  MOV R0, UR5 ;  /* 0x0000000500007c02 */ /* 0x000fce0008000f00 */
.L_x_126:
[----:B-1----:R1:W2:Y:S02]  /*79c0*/  SYNCS.PHASECHK.TRANS64.TRYWAIT P0, [R0+URZ+0x90], R5 ;  /* 0x00009005000075a7 */ /* 0x0022a400080011ff */
[----:B--2---:R-:W-:Y:S05]  /*79d0*/  @!P0 NANOSLEEP.SYNCS 0x989680 ;  /* 0x009896800000895d */ /* 0x004fea0003900000 */
[----:B------:R-:W2:Y:S02]  /*79e0*/  @!P0 SYNCS.PHASECHK.TRANS64 P0, [R0+URZ+0x90], R5 ;  /* 0x00009005000085a7 */ /* 0x000ea400080010ff */
[----:B--2---:R-:W-:Y:S05]  /*79f0*/  @!P0 BRA `(.L_x_126) ;  /* 0xfffffffc00f08947 */ /* 0x004fea000383ffff */
[----:B------:R-:W-:Y:S05]  /*7a00*/  BRA `(.L_x_127) ;  /* 0xffffffac00507947 */ /* 0x000fea000383ffff */
.L_x_43:
[----:B-1----:R1:W2:Y:S02]  /*7a10*/  SYNCS.PHASECHK.TRANS64.TRYWAIT P1, [R0+URZ+0x80], R4 ;  /* 0x00008004000075a7 */ /* 0x0022a400080211ff */
[----:B--2---:R-:W-:Y:S05]  /*7a20*/  @!P1 NANOSLEEP.SYNCS 0x989680 ;  /* 0x009896800000995d */ /* 0x004fea0003900000 */
[----:B------:R-:W2:Y:S02]  /*7a30*/  @!P1 SYNCS.PHASECHK.TRANS64 P1, [R0+URZ+0x80], R4 ;  /* 0x00008004000095a7 */ /* 0x000ea400080210ff */
[----:B--2---:R-:W-:Y:S05]  /*7a40*/  @!P1 BRA `(.L_x_43) ;  /* 0xfffffffc00f09947 */ /* 0x004fea000383ffff */
[----:B------:R-:W-:Y:S05]  /*7a50*/  BRA `(.L_x_128) ;  /* 0xffffffac00807947 */ /* 0x000fea000383ffff */
.L_x_46:
[----:B------:R-:W-:-:S07]  /*7a60*/  MOV R0, UR5 ;  /* 0x0000000500007c02 */ /* 0x000fce0008000f00 */
.L_x_129:
[----:B-1----:R1:W2:Y:S02]  /*7a70*/  SYNCS.PHASECHK.TRANS64.TRYWAIT P0, [R0+URZ+0x90], R2 ;  /* 0x00009002000075a7 */ /* 0x0022a400080011ff */
[----:B--2---:R-:W-:Y:S05]  /*7a80*/  @!P0 NANOSLEEP.SYNCS 0x989680 ;  /* 0x009896800000895d */ /* 0x004fea0003900000 */
[----:B------:R-:W2:Y:S02]  /*7a90*/  @!P0 SYNCS.PHASECHK.TRANS64 P0, [R0+URZ+0x90], R2 ;  /* 0x00009002000085a7 */ /* 0x000ea400080010ff */
[----:B--2---:R-:W-:Y:S05]  /*7aa0*/  @!P0 BRA `(.L_x_129) ;  /* 0xfffffffc00f08947 */ /* 0x004fea000383ffff */
[----:B------:R-:W-:Y:S05]  /*7ab0*/  BRA `(.L_x_45) ;  /* 0xffffffac00d47947 */ /* 0x000fea000383ffff */
.L_x_53:
[----:B-1----:R1:W2:Y:S02]  /*7ac0*/  SYNCS.PHASECHK.TRANS64.TRYWAIT P1, [R0+URZ+0x80], R2 ;  /* 0x00008002000075a7 */ /* 0x0022a400080211ff */
[----:B--2---:R-:W-:Y:S05]  /*7ad0*/  @!P1 NANOSLEEP.SYNCS 0x989680 ;  /* 0x009896800000995d */ /* 0x004fea0003900000 */
[----:B------:R-:W2:Y:S02]  /*7ae0*/  @!P1 SYNCS.PHASECHK.TRANS64 P1, [R0+URZ+0x80], R2 ;  /* 0x00008002000095a7 */ /* 0x000ea400080210ff */
[----:B--2---:R-:W-:Y:S05]  /*7af0*/  @!P1 BRA `(.L_x_53) ;  /* 0xfffffffc00f09947 */ /* 0x004fea000383ffff */
[----:B------:R-:W-:Y:S05]  /*7b00*/  BRA `(.L_x_130) ;  /* 0xffffffb400607947 */ /* 0x000fea000383ffff */
.L_x_54:
[----:B------:R-:W-:-:S07]  /*7b10*/  MOV R2, UR6 ;  /* 0x0000000600027c02 */ /* 0x000fce0008000f00 */
.L_x_131:
[----:B-1----:R1:W2:Y:S02]  /*7b20*/  SYNCS.PHASECHK.TRANS64.TRYWAIT P0, [R2+URZ+0xc0], R0 ;  /* 0x0000c000020075a7 */ /* 0x0022a400080011ff */
[----:B--2---:R-:W-:Y:S05]  /*7b30*/  @!P0 NANOSLEEP.SYNCS 0x989680 ;  /* 0x009896800000895d */ /* 0x004fea0003900000 */
[----:B------:R-:W2:Y:S02]  /*7b40*/  @!P0 SYNCS.PHASECHK.TRANS64 P0, [R2+URZ+0xc0], R0 ;  /* 0x0000c000020085a7 */ /* 0x000ea400080010ff */
[----:B--2---:R-:W-:Y:S05]  /*7b50*/  @!P0 BRA `(.L_x_131) ;  /* 0xfffffffc00f08947 */ /* 0x004fea000383ffff */
[----:B------:R-:W-:Y:S05]  /*7b60*/  BRA `(.L_x_132) ;  /* 0xffffffb400987947 */ /* 0x000fea000383ffff */
.L_x_57:
[----:B------:R-:W-:Y:S07]  /*7b70*/  MOV R0, UR10 ;  /* 0x0000000a00007c02 */ /* 0x000fee0008000f00 */
.L_x_133:
[----:B-1----:R1:W2:Y:S02]  /*7b80*/  SYNCS.PHASECHK.TRANS64.TRYWAIT P0, [R0+URZ], R2 ;  /* 0x00000002000075a7 */ /* 0x0022a400080011ff */
[----:B--2---:R-:W-:Y:S05]  /*7b90*/  @!P0 NANOSLEEP.SYNCS 0x989680 ;  /* 0x009896800000895d */ /* 0x004fea0003900000 */
[----:B------:R-:W2:Y:S02]  /*7ba0*/  @!P0 SYNCS.PHASECHK.TRANS64 P0, [R0+URZ], R2 ;  /* 0x00000002000085a7 */ /* 0x000ea400080010ff */
[----:B--2---:R-:W-:Y:S05]  /*7bb0*/  @!P0 BRA `(.L_x_133) ;  /* 0xfffffffc00f08947 */ /* 0x004fea000383ffff */
[----:B------:R-:W-:Y:S05]  /*7bc0*/  BRA `(.L_x_56) ;  /* 0xffffffb400b47947 */ /* 0x000fea000383ffff */
.L_x_60:
[----:B------:R-:W-:-:S07]  /*7bd0*/  MOV R0, UR6 ;  /* 0x0000000600007c02 */ /* 0x000fce0008000f00 */
.L_x_134:
[----:B--2---:R2:W4:Y:S02]  /*7be0*/  SYNCS.PHASECHK.TRANS64.TRYWAIT P0, [R0+URZ], R2 ;  /* 0x00000002000075a7 */ /* 0x00452400080011ff */
[----:B----4-:R-:W-:Y:S05]  /*7bf0*/  @!P0 NANOSLEEP.SYNCS 0x989680 ;  /* 0x009896800000895d */ /* 0x010fea0003900000 */
[----:B------:R-:W4:Y:S02]  /*7c00*/  @!P0 SYNCS.PHASECHK.TRANS64 P0, [R0+URZ], R2 ;  /* 0x00000002000085a7 */ /* 0x000f2400080010ff */
[----:B----4-:R-:W-:Y:S05]  /*7c10*/  @!P0 BRA `(.L_x_134) ;  /* 0xfffffffc00f08947 */ /* 0x010fea000383ffff */
[----:B------:R-:W-:Y:S05]  /*7c20*/  BRA `(.L_x_135) ;  /* 0xffffffb800e07947 */ /* 0x000fea000383ffff */
.L_x_61:
[----:B------:R-:W-:-:S07]  /*7c30*/  MOV R0, UR6 ;  /* 0x0000000600007c02 */ /* 0x000fce0008000f00 */
.L_x_136:
[----:B-1----:R1:W2:Y:S02]  /*7c40*/  SYNCS.PHASECHK.TRANS64.TRYWAIT P0, [R0+URZ], R3 ;  /* 0x00000003000075a7 */ /* 0x0022a400080011ff */
[----:B--2---:R-:W-:Y:S05]  /*7c50*/  @!P0 NANOSLEEP.SYNCS 0x989680 ;  /* 0x009896800000895d */ /* 0x004fea0003900000 */
[----:B------:R-:W2:Y:S02]  /*7c60*/  @!P0 SYNCS.PHASECHK.TRANS64 P0, [R0+URZ], R3 ;  /* 0x00000003000085a7 */ /* 0x000ea400080010ff */
[----:B--2---:R-:W-:Y:S05]  /*7c70*/  @!P0 BRA `(.L_x_136) ;  /* 0xfffffffc00f08947 */ /* 0x004fea000383ffff */
[----:B------:R-:W-:Y:S05]  /*7c80*/  BRA `(.L_x_137) ;  /* 0xffffffb800ec7947 */ /* 0x000fea000383ffff */
.L_x_62:
[----:B------:R-:W-:-:S07]  /*7c90*/  MOV R0, UR6 ;  /* 0x0000000600007c02 */ /* 0x000fce0008000f00 */
.L_x_138:
[----:B-1----:R1:W2:Y:S02]  /*7ca0*/  SYNCS.PHASECHK.TRANS64.TRYWAIT P0, [R0+URZ], R3 ;  /* 0x00000003000075a7 */ /* 0x0022a400080011ff */
[----:B--2---:R-:W-:Y:S05]  /*7cb0*/  @!P0 NANOSLEEP.SYNCS 0x989680 ;  /* 0x009896800000895d */ /* 0x004fea0003900000 */
[----:B------:R-:W2:Y:S02]  /*7cc0*/  @!P0 SYNCS.PHASECHK.TRANS64 P0, [R0+URZ], R3 ;  /* 0x00000003000085a7 */ /* 0x000ea400080010ff */
[----:B--2---:R-:W-:Y:S05]  /*7cd0*/  @!P0 BRA `(.L_x_138) ;  /* 0xfffffffc00f08947 */ /* 0x004fea000383ffff */
[----:B------:R-:W-:Y:S05]  /*7ce0*/  BRA `(.L_x_139) ;  /* 0xffffffb800f87947 */ /* 0x000fea000383ffff */
.L_x_63:
[----:B-1----:R-:W-:-:S07]  /*7cf0*/  MOV R0, UR7 ;  /* 0x0000000700007c02 */ /* 0x002fce0008000f00 */
.L_x_140:
[----:B-1----:R1:W2:Y:S02]  /*7d00*/  SYNCS.PHASECHK.TRANS64.TRYWAIT P0, [R0+URZ], R2 ;  /* 0x00000002000075a7 */ /* 0x0022a400080011ff */
[----:B--2---:R-:W-:Y:S05]  /*7d10*/  @!P0 NANOSLEEP.SYNCS 0x989680 ;  /* 0x009896800000895d */ /* 0x004fea0003900000 */
[----:B------:R-:W2:Y:S02]  /*7d20*/  @!P0 SYNCS.PHASECHK.TRANS64 P0, [R0+URZ], R2 ;  /* 0x00000002000085a7 */ /* 0x000ea400080010ff */
[----:B--2---:R-:W-:Y:S05]  /*7d30*/  @!P0 BRA `(.L_x_140) ;  /* 0xfffffffc00f08947 */ /* 0x004fea000383ffff */
[----:B------:R-:W-:Y:S05]  /*7d40*/  BRA `(.L_x_141) ;  /* 0xffffffbc00047947 */ /* 0x000fea000383ffff */
.L_x_68:
[----:B--2---:R2:W3:Y:S02]  /*7d50*/  SYNCS.PHASECHK.TRANS64.TRYWAIT P0, [R0+URZ+0x80], R2 ;  /* 0x00008002000075a7 */ /* 0x0044e400080011ff */
[----:B---3--:R-:W-:Y:S05]  /*7d60*/  @!P0 NANOSLEEP.SYNCS 0x989680 ;  /* 0x009896800000895d */ /* 0x008fea0003900000 */
[----:B------:R-:W3:Y:S02]  /*7d70*/  @!P0 SYNCS.PHASECHK.TRANS64 P0, [R0+URZ+0x80], R2 ;  /* 0x00008002000085a7 */ /* 0x000ee400080010ff */
[----:B---3--:R-:W-:Y:S05]  /*7d80*/  @!P0 BRA `(.L_x_68) ;  /* 0xfffffffc00f08947 */ /* 0x008fea000383ffff */
[----:B------:R-:W-:Y:S05]  /*7d90*/  BRA `(.L_x_142) ;  /* 0xffffffc000007947 */ /* 0x000fea000383ffff */
.L_x_71:
[----:B------:R-:W-:Y:S07]  /*7da0*/  MOV R0, UR7 ;  /* 0x0000000700007c02 */ /* 0x000fee0008000f00 */
.L_x_143:
[----:B--2---:R2:W3:Y:S02]  /*7db0*/  SYNCS.PHASECHK.TRANS64.TRYWAIT P0, [R0+URZ+0x78], R2 ;  /* 0x00007802000075a7 */ /* 0x0044e400080011ff */
[----:B---3--:R-:W-:Y:S05]  /*7dc0*/  @!P0 NANOSLEEP.SYNCS 0x989680 ;  /* 0x009896800000895d */ /* 0x008fea0003900000 */
[----:B------:R-:W3:Y:S02]  /*7dd0*/  @!P0 SYNCS.PHASECHK.TRANS64 P0, [R0+URZ+0x78], R2 ;  /* 0x00007802000085a7 */ /* 0x000ee400080010ff */
[----:B---3--:R-:W-:Y:S05]  /*7de0*/  @!P0 BRA `(.L_x_143) ;  /* 0xfffffffc00f08947 */ /* 0x008fea000383ffff */
[----:B------:R-:W-:Y:S05]  /*7df0*/  BRA `(.L_x_70) ;  /* 0xffffffc000e07947 */ /* 0x000fea000383ffff */
.L_x_74:
[----:B------:R-:W-:Y:S07]  /*7e00*/  MOV R0, UR15 ;  /* 0x0000000f00007c02 */ /* 0x000fee0008000f00 */
.L_x_144:
[----:B-1----:R1:W2:Y:S02]  /*7e10*/  SYNCS.PHASECHK.TRANS64.TRYWAIT P0, [R0+URZ+0x58], R9 ;  /* 0x00005809000075a7 */ /* 0x0022a400080011ff */
[----:B--2---:R-:W-:Y:S05]  /*7e20*/  @!P0 NANOSLEEP.SYNCS 0x989680 ;  /* 0x009896800000895d */ /* 0x004fea0003900000 */
[----:B------:R-:W2:Y:S02]  /*7e30*/  @!P0 SYNCS.PHASECHK.TRANS64 P0, [R0+URZ+0x58], R9 ;  /* 0x00005809000085a7 */ /* 0x000ea400080010ff */
[----:B--2---:R-:W-:Y:S05]  /*7e40*/  @!P0 BRA `(.L_x_144) ;  /* 0xfffffffc00f08947 */ /* 0x004fea000383ffff */
[----:B------:R-:W-:Y:S05]  /*7e50*/  BRA `(.L_x_145) ;  /* 0xffffffc400587947 */ /* 0x000fea000383ffff */
.L_x_75:
[----:B------:R-:W-:Y:S07]  /*7e60*/  MOV R0, UR13 ;  /* 0x0000000d00007c02 */ /* 0x000fee0008000f00 */
.L_x_146:
[----:B-1----:R1:W2:Y:S02]  /*7e70*/  SYNCS.PHASECHK.TRANS64.TRYWAIT P0, [R0+URZ+0x58], R14 ;  /* 0x0000580e000075a7 */ /* 0x0022a400080011ff */
[----:B--2---:R-:W-:Y:S05]  /*7e80*/  @!P0 NANOSLEEP.SYNCS 0x989680 ;  /* 0x009896800000895d */ /* 0x004fea0003900000 */
[----:B------:R-:W2:Y:S02]  /*7e90*/  @!P0 SYNCS.PHASECHK.TRANS64 P0, [R0+URZ+0x58], R14 ;  /* 0x0000580e000085a7 */ /* 0x000ea400080010ff */
[----:B--2---:R-:W-:Y:S05]  /*7ea0*/  @!P0 BRA `(.L_x_146) ;  /* 0xfffffffc00f08947 */ /* 0x004fea000383ffff */
[----:B------:R-:W-:Y:S05]  /*7eb0*/  BRA `(.L_x_147) ;  /* 0xffffffc400f87947 */ /* 0x000fea000383ffff */
.L_x_77:
[----:B------:R-:W-:-:S07]  /*7ec0*/  MOV R0, UR4 ;  /* 0x0000000400007c02 */ /* 0x000fce0008000f00 */
.L_x_148:
[----:B-1----:R1:W3:Y:S02]  /*7ed0*/  SYNCS.PHASECHK.TRANS64.TRYWAIT P0, [R0+URZ], R2 ;  /* 0x00000002000075a7 */ /* 0x0022e400080011ff */
[----:B---3--:R-:W-:Y:S05]  /*7ee0*/  @!P0 NANOSLEEP.SYNCS 0x989680 ;  /* 0x009896800000895d */ /* 0x008fea0003900000 */
[----:B------:R-:W3:Y:S02]  /*7ef0*/  @!P0 SYNCS.PHASECHK.TRANS64 P0, [R0+URZ], R2 ;  /* 0x00000002000085a7 */ /* 0x000ee400080010ff */
[----:B---3--:R-:W-:Y:S05]  /*7f00*/  @!P0 BRA `(.L_x_148) ;  /* 0xfffffffc00f08947 */ /* 0x008fea000383ffff */
[----:B------:R-:W-:Y:S05]  /*7f10*/  BRA `(.L_x_149) ;  /* 0xffffffc800847947 */ /* 0x000fea000383ffff */
.L_x_78:
[----:B------:R-:W-:-:S07]  /*7f20*/  MOV R0, UR4 ;  /* 0x0000000400007c02 */ /* 0x000fce0008000f00 */
.L_x_150:
[----:B-1----:R1:W3:Y:S02]  /*7f30*/  SYNCS.PHASECHK.TRANS64.TRYWAIT P0, [R0+URZ], R2 ;  /* 0x00000002000075a7 */ /* 0x0022e400080011ff */
[----:B---3--:R-:W-:Y:S05]  /*7f40*/  @!P0 NANOSLEEP.SYNCS 0x989680 ;  /* 0x009896800000895d */ /* 0x008fea0003900000 */
[----:B------:R-:W3:Y:S02]  /*7f50*/  @!P0 SYNCS.PHASECHK.TRANS64 P0, [R0+URZ], R2 ;  /* 0x00000002000085a7 */ /* 0x000ee400080010ff */
[----:B---3--:R-:W-:Y:S05]  /*7f60*/  @!P0 BRA `(.L_x_150) ;  /* 0xfffffffc00f08947 */ /* 0x008fea000383ffff */
[----:B------:R-:W-:Y:S05]  /*7f70*/  BRA `(.L_x_151) ;  /* 0xffffffc800907947 */ /* 0x000fea000383ffff */
.L_x_80:
[----:B--2---:R2:W4:Y:S02]  /*7f80*/  SYNCS.PHASECHK.TRANS64.TRYWAIT P0, [R0+URZ+0x80], R2 ;  /* 0x00008002000075a7 */ /* 0x00452400080011ff */
[----:B----4-:R-:W-:Y:S05]  /*7f90*/  @!P0 NANOSLEEP.SYNCS 0x989680 ;  /* 0x009896800000895d */ /* 0x010fea0003900000 */
[----:B------:R-:W4:Y:S02]  /*7fa0*/  @!P0 SYNCS.PHASECHK.TRANS64 P0, [R0+URZ+0x80], R2 ;  /* 0x00008002000085a7 */ /* 0x000f2400080010ff */
[----:B----4-:R-:W-:Y:S05]  /*7fb0*/  @!P0 BRA `(.L_x_80) ;  /* 0xfffffffc00f08947 */ /* 0x010fea000383ffff */
[----:B------:R-:W-:Y:S05]  /*7fc0*/  BRA `(.L_x_152) ;  /* 0xffffffcc00747947 */ /* 0x000fea000383ffff */
.L_x_90:
[----:B-1----:R1:W3:Y:S02]  /*7fd0*/  SYNCS.PHASECHK.TRANS64.TRYWAIT P1, [R0+URZ+0x40], R3 ;  /* 0x00004003000075a7 */ /* 0x0022e400080211ff */
[----:B---3--:R-:W-:Y:S05]  /*7fe0*/  @!P1 NANOSLEEP.SYNCS 0x989680 ;  /* 0x009896800000995d */ /* 0x008fea0003900000 */
[----:B------:R-:W3:Y:S02]  /*7ff0*/  @!P1 SYNCS.PHASECHK.TRANS64 P1, [R0+URZ+0x40], R3 ;  /* 0x00004003000095a7 */ /* 0x000ee400080210ff */
[----:B---3--:R-:W-:Y:S05]  /*8000*/  @!P1 BRA `(.L_x_90) ;  /* 0xfffffffc00f09947 */ /* 0x008fea000383ffff */
[----:B------:R-:W-:Y:S05]  /*8010*/  BRA `(.L_x_89) ;  /* 0xffffffd800a47947 */ /* 0x000fea000383ffff */
.L_x_92:
[----:B-1----:R1:W4:Y:S02]  /*8020*/  SYNCS.PHASECHK.TRANS64.TRYWAIT P0, [R73+URZ+0xa0], R2 ;  /* 0x0000a002490075a7 */ /* 0x00232400080011ff */
[----:B----4-:R-:W-:Y:S05]  /*8030*/  @!P0 NANOSLEEP.SYNCS 0x989680 ;  /* 0x009896800000895d */ /* 0x010fea0003900000 */
[----:B------:R-:W4:Y:S02]  /*8040*/  @!P0 SYNCS.PHASECHK.TRANS64 P0, [R73+URZ+0xa0], R2 ;  /* 0x0000a002490085a7 */ /* 0x000f2400080010ff */
[----:B----4-:R-:W-:Y:S05]  /*8050*/  @!P0 BRA `(.L_x_92) ;  /* 0xfffffffc00f08947 */ /* 0x010fea000383ffff */
[----:B------:R-:W-:Y:S05]  /*8060*/  BRA `(.L_x_91) ;  /* 0xffffffd800dc7947 */ /* 0x000fea000383ffff */
.L_x_103:
[----:B--2---:R2:W4:Y:S02]  /*8070*/  SYNCS.PHASECHK.TRANS64.TRYWAIT P0, [R2+URZ+0x40], R107 ;  /* 0x0000406b020075a7 */ /* 0x00452400080011ff */
[----:B----4-:R-:W-:Y:S05]  /*8080*/  @!P0 NANOSLEEP.SYNCS 0x989680 ;  /* 0x009896800000895d */ /* 0x010fea0003900000 */
[----:B------:R-:W4:Y:S02]  /*8090*/  @!P0 SYNCS.PHASECHK.TRANS64 P0, [R2+URZ+0x40], R107 ;  /* 0x0000406b020085a7 */ /* 0x000f2400080010ff */
[----:B----4-:R-:W-:Y:S05]  /*80a0*/  @!P0 BRA `(.L_x_103) ;  /* 0xfffffffc00f08947 */ /* 0x010fea000383ffff */
[----:B------:R-:W-:Y:S05]  /*80b0*/  BRA `(.L_x_102) ;  /* 0xffffffe400c47947 */ /* 0x000fea000383ffff */
        .weak           $__internal_0_$__cuda_sm10x_tcgen05_guardrail_trap_col_being_dealloced_not_returned_by_alloc
        .type           $__internal_0_$__cuda_sm10x_tcgen05_guardrail_trap_col_being_dealloced_not_returned_by_alloc,@function
        .size           $__internal_0_$__cuda_sm10x_tcgen05_guardrail_trap_col_being_dealloced_not_returned_by_alloc,($__internal_1_$__cuda_sm10x_tcgen05_guardrail_trap_phase_invalid_during_alloc - $__internal_0_$__cuda_sm10x_tcgen05_guardrail_trap_col_being_dealloced_not_returned_by_alloc)
$__internal_0_$__cuda_sm10x_tcgen05_guardrail_trap_col_being_dealloced_not_returned_by_alloc:
[----:B------:R-:W-:Y:S05]  /*80c0*/  BPT.TRAP 0x1 ;  /* 0x000000040000795c */ /* 0x000fea0000300000 */
[----:B------:R-:W-:-:S04]  /*80d0*/  HFMA2 R3, -RZ, RZ, 0, 0 ;  /* 0x00000000ff037431 */ /* 0x000fc800000001ff */
[----:B------:R-:W-:Y:S05]  /*80e0*/  RET.REL.NODEC R2 `(_ZN7cutlass13device_kernelINS_4gemm6kernel13GemmUniversalIN4cute5tupleIJiiiiEEENS1_10collective13CollectiveMmaINS1_35MainloopSm100TmaUmmaWarpSpecializedILi4ELi2ELi4ENS5_IJNS4_1CILi1EEESB_SB_EEEEENS5_IJNSA_ILi128EEENSA_ILi64EEESE_EEENS_6half_tENS5_IJlSB_lEEESH_NS5_IJSB_llEEENS4_8TiledMMAINS4_8MMA_AtomIJNS4_20SM100_MMA_F16BF16_SSISH_SH_fLi128ELi64ELNS4_4UMMA5MajorE0ELSO_1ELNSN_7ScaleInE0ELSP_0EEEEEENS4_6LayoutISC_NS5_IJNSA_ILi0EEEST_ST_EEEEENS5_IJNS4_10UnderscoreESW_SW_EEEEENS4_13SM90_TMA_LOADENS4_14ComposedLayoutINS4_7SwizzleILi3ELi4ELi3EEENS4_18smem_ptr_flag_bitsILi16EEENSS_INS5_IJNSA_ILi8EEESF_EEENS5_IJSF_SB_EEEEEEEvNS4_8identityESZ_NS10_IS12_S14_NSS_INS5_IJSF_S15_EEENS5_IJSB_SF_EEEEEEEvS1A_EENS_8epilogue10collective18CollectiveEpilogueINS1G_23Sm100TmaWarpSpecializedILi3ELi2ELi32ELb1ELb0EEEJSG_NS5_IJNSS_ISE_SB_EENSS_INSA_ILi32EEESB_EEEEESH_SI_SH_SI_NS1G_6fusion15FusionCallbacksIS1K_NS1P_17LinearCombinationISH_fSH_fLNS_15FloatRoundStyleE2EEESG_S1O_JEEENS4_5SM1004TMEM4LOAD26SM100_TMEM_LOAD_32dp32b32xESZ_NS10_INS11_ILi2ELi4ELi3EEES14_NSS_INS5_IJS15_S1M_EEENS5_IJS1M_SB_EEEEEEENS4_39AutoVectorizingCopyWithAssumedAlignmentILi128EEENS4_14SM90_TMA_STOREES23_S25_S25_EEEvvEEEEvNT_6ParamsE) ;  /* 0xffffff7c02c47950 */ /* 0x000fea0003c3ffff */
        .weak           $__internal_1_$__cuda_sm10x_tcgen05_guardrail_trap_phase_invalid_during_alloc
        .type           $__internal_1_$__cuda_sm10x_tcgen05_guardrail_trap_phase_invalid_during_alloc,@function
        .size           $__internal_1_$__cuda_sm10x_tcgen05_guardrail_trap_phase_invalid_during_alloc,($__internal_2_$__cuda_sm10x_tcgen05_guardrail_trap_unallocated_columns_being_dealloced - $__internal_1_$__cuda_sm10x_tcgen05_guardrail_trap_phase_invalid_during_alloc)
$__internal_1_$__cuda_sm10x_tcgen05_guardrail_trap_phase_invalid_during_alloc:
[----:B------:R-:W-:Y:S05]  /*80f0*/  BPT.TRAP 0x1 ;  /* 0x000000040000795c */ /* 0x000fea0000300000 */
[----:B------:R-:W-:-:S04]  /*8100*/  MOV R3, 0x0 ;  /* 0x0000000000037802 */ /* 0x000fc80000000f00 */
[----:B------:R-:W-:Y:S05]  /*8110*/  RET.REL.NODEC R2 `(_ZN7cutlass13device_kernelINS_4gemm6kernel13GemmUniversalIN4cute5tupleIJiiiiEEENS1_10collective13CollectiveMmaINS1_35MainloopSm100TmaUmmaWarpSpecializedILi4ELi2ELi4ENS5_IJNS4_1CILi1EEESB_SB_EEEEENS5_IJNSA_ILi128EEENSA_ILi64EEESE_EEENS_6half_tENS5_IJlSB_lEEESH_NS5_IJSB_llEEENS4_8TiledMMAINS4_8MMA_AtomIJNS4_20SM100_MMA_F16BF16_SSISH_SH_fLi128ELi64ELNS4_4UMMA5MajorE0ELSO_1ELNSN_7ScaleInE0ELSP_0EEEEEENS4_6LayoutISC_NS5_IJNSA_ILi0EEEST_ST_EEEEENS5_IJNS4_10UnderscoreESW_SW_EEEEENS4_13SM90_TMA_LOADENS4_14ComposedLayoutINS4_7SwizzleILi3ELi4ELi3EEENS4_18smem_ptr_flag_bitsILi16EEENSS_INS5_IJNSA_ILi8EEESF_EEENS5_IJSF_SB_EEEEEEEvNS4_8identityESZ_NS10_IS12_S14_NSS_INS5_IJSF_S15_EEENS5_IJSB_SF_EEEEEEEvS1A_EENS_8epilogue10collective18CollectiveEpilogueINS1G_23Sm100TmaWarpSpecializedILi3ELi2ELi32ELb1ELb0EEEJSG_NS5_IJNSS_ISE_SB_EENSS_INSA_ILi32EEESB_EEEEESH_SI_SH_SI_NS1G_6fusion15FusionCallbacksIS1K_NS1P_17LinearCombinationISH_fSH_fLNS_15FloatRoundStyleE2EEESG_S1O_JEEENS4_5SM1004TMEM4LOAD26SM100_TMEM_LOAD_32dp32b32xESZ_NS10_INS11_ILi2ELi4ELi3EEES14_NSS_INS5_IJS15_S1M_EEENS5_IJS1M_SB_EEEEEEENS4_39AutoVectorizingCopyWithAssumedAlignmentILi128EEENS4_14SM90_TMA_STOREES23_S25_S25_EEEvvEEEEvNT_6ParamsE) ;  /* 0xffffff7c02b87950 */ /* 0x000fea0003c3ffff */
        .weak           $__internal_2_$__cuda_sm10x_tcgen05_guardrail_trap_unallocated_columns_being_dealloced
        .type           $__internal_2_$__cuda_sm10x_tcgen05_guardrail_trap_unallocated_columns_being_dealloced,@function
        .size           $__internal_2_$__cuda_sm10x_tcgen05_guardrail_trap_unallocated_columns_being_dealloced,(.L_x_154 - $__internal_2_$__cuda_sm10x_tcgen05_guardrail_trap_unallocated_columns_being_dealloced)
$__internal_2_$__cuda_sm10x_tcgen05_guardrail_trap_unallocated_columns_being_dealloced:
[----:B------:R-:W-:Y:S05]  /*8120*/  BPT.TRAP 0x1 ;  /* 0x000000040000795c */ /* 0x000fea0000300000 */
[----:B------:R-:W-:-:S04]  /*8130*/  HFMA2 R3, -RZ, RZ, 0, 0 ;  /* 0x00000000ff037431 */ /* 0x000fc800000001ff */
[----:B------:R-:W-:Y:S05]  /*8140*/  RET.REL.NODEC R2 `(_ZN7cutlass13device_kernelINS_4gemm6kernel13GemmUniversalIN4cute5tupleIJiiiiEEENS1_10collective13CollectiveMmaINS1_35MainloopSm100TmaUmmaWarpSpecializedILi4ELi2ELi4ENS5_IJNS4_1CILi1EEESB_SB_EEEEENS5_IJNSA_ILi128EEENSA_ILi64EEESE_EEENS_6half_tENS5_IJlSB_lEEESH_NS5_IJSB_llEEENS4_8TiledMMAINS4_8MMA_AtomIJNS4_20SM100_MMA_F16BF16_SSISH_SH_fLi128ELi64ELNS4_4UMMA5MajorE0ELSO_1ELNSN_7ScaleInE0ELSP_0EEEEEENS4_6LayoutISC_NS5_IJNSA_ILi0EEEST_ST_EEEEENS5_IJNS4_10UnderscoreESW_SW_EEEEENS4_13SM90_TMA_LOADENS4_14ComposedLayoutINS4_7SwizzleILi3ELi4ELi3EEENS4_18smem_ptr_flag_bitsILi16EEENSS_INS5_IJNSA_ILi8EEESF_EEENS5_IJSF_SB_EEEEEEEvNS4_8identityESZ_NS10_IS12_S14_NSS_INS5_IJSF_S15_EEENS5_IJSB_SF_EEEEEEEvS1A_EENS_8epilogue10collective18CollectiveEpilogueINS1G_23Sm100TmaWarpSpecializedILi3ELi2ELi32ELb1ELb0EEEJSG_NS5_IJNSS_ISE_SB_EENSS_INSA_ILi32EEESB_EEEEESH_SI_SH_SI_NS1G_6fusion15FusionCallbacksIS1K_NS1P_17LinearCombinationISH_fSH_fLNS_15FloatRoundStyleE2EEESG_S1O_JEEENS4_5SM1004TMEM4LOAD26SM100_TMEM_LOAD_32dp32b32xESZ_NS10_INS11_ILi2ELi4ELi3EEES14_NSS_INS5_IJS15_S1M_EEENS5_IJS1M_SB_EEEEEEENS4_39AutoVectorizingCopyWithAssumedAlignmentILi128EEENS4_14SM90_TMA_STOREES23_S25_S25_EEEvvEEEEvNT_6ParamsE) ;  /* 0xffffff7c02ac7950 */ /* 0x000fea0003c3ffff */
.L_x_153:
[----:B------:R-:W-:-:S00]  /*8150*/  BRA `(.L_x_153) ;  /* 0xfffffffc00fc7947 */ /* 0x000fc0000383ffff */
[----:B------:R-:W-:-:S00]  /*8160*/  NOP ;  /* 0x0000000000007918 */ /* 0x000fc00000000000 */
        /* <DEDUP_REMOVED lines=9> */
.L_x_154:


//--------------------- .nv.global.init           --------------------------
	.section	.nv.global.init,"aw",@progbits
.nv.global.init:
	.type		$str$27,@object
	.size		$str$27,($str$28 - $str$27)
$str$27:
        /*0000*/ 	.byte	0x28, 0x61, 0x64, 0x64, 0x72, 0x65, 0x73, 0x73, 0x20, 0x26, 0x20, 0x6d, 0x61, 0x73, 0x6b, 0x29
        /*0010*/ 	.byte	0x20, 0x3d, 0x3d, 0x20, 0x30, 0x00
	.type		$str$28,@object
	.size		$str$28,($str$26 - $str$28)
$str$28:
        /*0016*/ 	.byte	0x2f, 0x74, 0x6d, 0x70, 0x2f, 0x63, 0x75, 0x74, 0x6c, 0x61, 0x73, 0x73, 0x5f, 0x73, 0x77, 0x65
        /*0026*/ 	.byte	0x65, 0x70, 0x5f, 0x73, 0x72, 0x63, 0x2f, 0x69, 0x6e, 0x63, 0x6c, 0x75, 0x64, 0x65, 0x2f, 0x63
        /*0036*/ 	.byte	0x75, 0x74, 0x65, 0x2f, 0x70, 0x6f, 0x69, 0x6e, 0x74, 0x65, 0x72, 0x5f, 0x66, 0x6c, 0x61, 0x67
        /*0046*/ 	.byte	0x67, 0x65, 0x64, 0x2e, 0x68, 0x70, 0x70, 0x00
	.type		$str$26,@object
	.size		$str$26,($str$25 - $str$26)
$str$26:
        /*004e*/ 	.byte	0x2f, 0x74, 0x6d, 0x70, 0x2f, 0x63, 0x75, 0x74, 0x6c, 0x61, 0x73, 0x73, 0x5f, 0x73, 0x77, 0x65
        /*005e*/ 	.byte	0x65, 0x70, 0x5f, 0x73, 0x72, 0x63, 0x2f, 0x69, 0x6e, 0x63, 0x6c, 0x75, 0x64, 0x65, 0x2f, 0x63
        /*006e*/ 	.byte	0x75, 0x74, 0x65, 0x2f, 0x61, 0x74, 0x6f, 0x6d, 0x2f, 0x63, 0x6f, 0x70, 0x79, 0x5f, 0x74, 0x72
        /*007e*/ 	.byte	0x61, 0x69, 0x74, 0x73, 0x5f, 0x73, 0x6d, 0x31, 0x30, 0x30, 0x2e, 0x68, 0x70, 0x70, 0x00
	.type		$str$25,@object
	.size		$str$25,(__unnamed_1 - $str$25)
$str$25:
        /*008d*/ 	.byte	0x28, 0x28, 0x75, 0x69, 0x6e, 0x74, 0x33, 0x32, 0x5f, 0x74, 0x28, 0x74, 0x68, 0x72, 0x65, 0x61
        /*009d*/ 	.byte	0x64, 0x49, 0x64, 0x78, 0x2e, 0x78, 0x29, 0x20, 0x2f, 0x20, 0x33, 0x32, 0x29, 0x20, 0x25, 0x20
        /*00ad*/ 	.byte	0x34, 0x29, 0x20, 0x3d, 0x3d, 0x20, 0x28, 0x28, 0x28, 0x74, 0x6d, 0x65, 0x6d, 0x5f, 0x61, 0x64
        /*00bd*/ 	.byte	0x64, 0x72, 0x20, 0x3e, 0x3e, 0x20, 0x31, 0x36, 0x29, 0x20, 0x2f, 0x20, 0x33, 0x32, 0x29, 0x20
        /*00cd*/ 	.byte	0x25, 0x20, 0x34, 0x29, 0x00
	.type		__unnamed_1,@object
	.size		__unnamed_1,(__unnamed_2 - __unnamed_1)
__unnamed_1:
        /*00d2*/ 	.byte	0x61, 0x75, 0x74, 0x6f, 0x20, 0x63, 0x75, 0x74, 0x65, 0x3a, 0x3a, 0x61, 0x73, 0x5f, 0x70, 0x6f
        /* <DEDUP_REMOVED lines=24> */
        /*0262*/ 	.byte	0x3e, 0x3e, 0x3e, 0x3e, 0x5d, 0x00
	.type		__unnamed_2,@object
	.size		__unnamed_2,(.L_2 - __unnamed_2)
__unnamed_2:
        /* <DEDUP_REMOVED lines=42> */
        /*0508*/ 	.byte	0x3e, 0x3e, 0x5d, 0x00
.L_2:


//--------------------- .nv.shared._ZN7cutlass13device_kernelINS_4gemm6kernel13GemmUniversalIN4cute5tupleIJiiiiEEENS1_10collective13CollectiveMmaINS1_35MainloopSm100TmaUmmaWarpSpecializedILi4ELi2ELi4ENS5_IJNS4_1CILi1EEESB_SB_EEEEENS5_IJNSA_ILi128EEENSA_ILi64EEESE_EEENS_6half_tENS5_IJlSB_lEEESH_NS5_IJSB_llEEENS4_8TiledMMAINS4_8MMA_AtomIJNS4_20SM100_MMA_F16BF16_SSISH_SH_fLi128ELi64ELNS4_4UMMA5MajorE0ELSO_1ELNSN_7ScaleInE0ELSP_0EEEEEENS4_6LayoutISC_NS5_IJNSA_ILi0EEEST_ST_EEEEENS5_IJNS4_10UnderscoreESW_SW_EEEEENS4_13SM90_TMA_LOADENS4_14ComposedLayoutINS4_7SwizzleILi3ELi4ELi3EEENS4_18smem_ptr_flag_bitsILi16EEENSS_INS5_IJNSA_ILi8EEESF_EEENS5_IJSF_SB_EEEEEEEvNS4_8identityESZ_NS10_IS12_S14_NSS_INS5_IJSF_S15_EEENS5_IJSB_SF_EEEEEEEvS1A_EENS_8epilogue10collective18CollectiveEpilogueINS1G_23Sm100TmaWarpSpecializedILi3ELi2ELi32ELb1ELb0EEEJSG_NS5_IJNSS_ISE_SB_EENSS_INSA_ILi32EEESB_EEEEESH_SI_SH_SI_NS1G_6fusion15FusionCallbacksIS1K_NS1P_17LinearCombinationISH_fSH_fLNS_15FloatRoundStyleE2EEESG_S1O_JEEENS4_5SM1004TMEM4LOAD26SM100_TMEM_LOAD_32dp32b32xESZ_NS10_INS11_ILi2ELi4ELi3EEES14_NSS_INS5_IJS15_S1M_EEENS5_IJS1M_SB_EEEEEEENS4_39AutoVectorizingCopyWithAssumedAlignmentILi128EEENS4_14SM90_TMA_STOREES23_S25_S25_EEEvvEEEEvNT_6ParamsE --------------------------
	.section	.nv.shared._ZN7cutlass13device_kernelINS_4gemm6kernel13GemmUniversalIN4cute5tupleIJiiiiEEENS1_10collective13CollectiveMmaINS1_35MainloopSm100TmaUmmaWarpSpecializedILi4ELi2ELi4ENS5_IJNS4_1CILi1EEESB_SB_EEEEENS5_IJNSA_ILi128EEENSA_ILi64EEESE_EEENS_6half_tENS5_IJlSB_lEEESH_NS5_IJSB_llEEENS4_8TiledMMAINS4_8MMA_AtomIJNS4_20SM100_MMA_F16BF16_SSISH_SH_fLi128ELi64ELNS4_4UMMA5MajorE0ELSO_1ELNSN_7ScaleInE0ELSP_0EEEEEENS4_6LayoutISC_NS5_IJNSA_ILi0EEEST_ST_EEEEENS5_IJNS4_10UnderscoreESW_SW_EEEEENS4_13SM90_TMA_LOADENS4_14ComposedLayoutINS4_7SwizzleILi3ELi4ELi3EEENS4_18smem_ptr_flag_bitsILi16EEENSS_INS5_IJNSA_ILi8EEESF_EEENS5_IJSF_SB_EEEEEEEvNS4_8identityESZ_NS10_IS12_S14_NSS_INS5_IJSF_S15_EEENS5_IJSB_SF_EEEEEEEvS1A_EENS_8epilogue10collective18CollectiveEpilogueINS1G_23Sm100TmaWarpSpecializedILi3ELi2ELi32ELb1ELb0EEEJSG_NS5_IJNSS_ISE_SB_EENSS_INSA_ILi32EEESB_EEEEESH_SI_SH_SI_NS1G_6fusion15FusionCallbacksIS1K_NS1P_17LinearCombinationISH_fSH_fLNS_15FloatRoundStyleE2EEESG_S1O_JEEENS4_5SM1004TMEM4LOAD26SM100_TMEM_LOAD_32dp32b32xESZ_NS10_INS11_ILi2ELi4ELi3EEES14_NSS_INS5_IJS15_S1M_EEENS5_IJS1M_SB_EEEEEEENS4_39AutoVectorizingCopyWithAssumedAlignmentILi128EEENS4_14SM90_TMA_STOREES23_S25_S25_EEEvvEEEEvNT_6ParamsE,"aw",@nobits
	.sectionflags	@""
	.align	16
	.zero		1024


//--------------------- .nv.shared.reserved.0     --------------------------
	.section	.nv.shared.reserved.0,"aw",@nobits
	.weak		__nv_reservedSMEM_offset_0_alias
	.size		__nv_reservedSMEM_offset_0_alias, 0, 64
	.other		__nv_reservedSMEM_offset_0_alias,@"STO_CUDA_RESERVED_SHARED STV_DEFAULT"
__nv_reservedSMEM_offset_0_alias:
	.zero		0
.nv.shared.reserved.0:
	.zero		64
	.weak		__nv_reservedSMEM_tcgen05_partition
	.type		__nv_reservedSMEM_tcgen05_partition,@object
	.size		__nv_reservedSMEM_tcgen05_partition,(.L_0 - __nv_reservedSMEM_tcgen05_partition)
__nv_reservedSMEM_tcgen05_partition:
	.zero		32
.L_0:


//--------------------- .nv.global                --------------------------
	.section	.nv.global,"aw",@nobits
.nv.global:
	.type		_ZN40_INTERNAL_0d0c8763_4_k_cu_00f3646c_384674cute1_E,@object
	.size		_ZN40_INTERNAL_0d0c8763_4_k_cu_00f3646c_384674cute1_E,(_ZN40_INTERNAL_0d0c8763_4_k_cu_00f3646c_384674cuda3std3__45__cpo6cbeginE - _ZN40_INTERNAL_0d0c8763_4_k_cu_00f3646c_384674cute1_E)
_ZN40_INTERNAL_0d0c8763_4_k_cu_00f3646c_384674cute1_E:
	.zero		1
	.type		_ZN40_INTERNAL_0d0c8763_4_k_cu_00f3646c_384674cuda3std3__45__cpo6cbeginE,@object
	.size		_ZN40_INTERNAL_0d0c8763_4_k_cu_00f3646c_384674cuda3std3__45__cpo6cbeginE,(_ZN40_INTERNAL_0d0c8763_4_k_cu_00f3646c_384674cuda3std3__48in_placeE - _ZN40_INTERNAL_0d0c8763_4_k_cu_00f3646c_384674cuda3std3__45__cpo6cbeginE)
_ZN40_INTERNAL_0d0c8763_4_k_cu_00f3646c_384674cuda3std3__45__cpo6cbeginE:
	.zero		1
	.type		_ZN40_INTERNAL_0d0c8763_4_k_cu_00f3646c_384674cuda3std3__48in_placeE,@object
	.size		_ZN40_INTERNAL_0d0c8763_4_k_cu_00f3646c_384674cuda3std3__48in_placeE,(_ZN40_INTERNAL_0d0c8763_4_k_cu_00f3646c_384674cuda3std6ranges3__45__cpo9iter_moveE - _ZN40_INTERNAL_0d0c8763_4_k_cu_00f3646c_384674cuda3std3__48in_placeE)
_ZN40_INTERNAL_0d0c8763_4_k_cu_00f3646c_384674cuda3std3__48in_placeE:
	.zero		1
	.type		_ZN40_INTERNAL_0d0c8763_4_k_cu_00f3646c_384674cuda3std6ranges3__45__cpo9iter_moveE,@object
	.size		_ZN40_INTERNAL_0d0c8763_4_k_cu_00f3646c_384674cuda3std6ranges3__45__cpo9iter_moveE,(_ZN40_INTERNAL_0d0c8763_4_k_cu_00f3646c_384674cuda3std3__45__cpo5beginE - _ZN40_INTERNAL_0d0c8763_4_k_cu_00f3646c_384674cuda3std6ranges3__45__cpo9iter_moveE)
_ZN40_INTERNAL_0d0c8763_4_k_cu_00f3646c_384674cuda3std6ranges3__45__cpo9iter_moveE:
	.zero		1
	.type		_ZN40_INTERNAL_0d0c8763_4_k_cu_00f3646c_384674cuda3std3__45__cpo5beginE,@object
	.size		_ZN40_INTERNAL_0d0c8763_4_k_cu_00f3646c_384674cuda3std3__45__cpo5beginE,(_ZN40_INTERNAL_0d0c8763_4_k_cu_00f3646c_384674cuda3std3__442_GLOBAL__N__0d0c8763_4_k_cu_00f3646c_384676ignoreE - _ZN40_INTERNAL_0d0c8763_4_k_cu_00f3646c_384674cuda3std3__45__cpo5beginE)
_ZN40_INTERNAL_0d0c8763_4_k_cu_00f3646c_384674cuda3std3__45__cpo5beginE:
	.zero		1
	.type		_ZN40_INTERNAL_0d0c8763_4_k_cu_00f3646c_384674cuda3std3__442_GLOBAL__N__0d0c8763_4_k_cu_00f3646c_384676ignoreE,@object
	.size		_ZN40_INTERNAL_0d0c8763_4_k_cu_00f3646c_384674cuda3std3__442_GLOBAL__N__0d0c8763_4_k_cu_00f3646c_384676ignoreE,(_ZN40_INTERNAL_0d0c8763_4_k_cu_00f3646c_384674cute7productE - _ZN40_INTERNAL_0d0c8763_4_k_cu_00f3646c_384674cuda3std3__442_GLOBAL__N__0d0c8763_4_k_cu_00f3646c_384676ignoreE)
_ZN40_INTERNAL_0d0c8763_4_k_cu_00f3646c_384674cuda3std3__442_GLOBAL__N__0d0c8763_4_k_cu_00f3646c_384676ignoreE:
	.zero		1
	.type		_ZN40_INTERNAL_0d0c8763_4_k_cu_00f3646c_384674cute7productE,@object
	.size		_ZN40_INTERNAL_0d0c8763_4_k_cu_00f3646c_384674cute7productE,(_ZN40_INTERNAL_0d0c8763_4_k_cu_00f3646c_384674cuda3std3__45__cpo3endE - _ZN40_INTERNAL_0d0c8763_4_k_cu_00f3646c_384674cute7productE)
_ZN40_INTERNAL_0d0c8763_4_k_cu_00f3646c_384674cute7productE:
	.zero		1
	.type		_ZN40_INTERNAL_0d0c8763_4_k_cu_00f3646c_384674cuda3std3__45__cpo3endE,@object
	.size		_ZN40_INTERNAL_0d0c8763_4_k_cu_00f3646c_384674cuda3std3__45__cpo3endE,(_ZN40_INTERNAL_0d0c8763_4_k_cu_00f3646c_384674cuda3std3__419piecewise_constructE - _ZN40_INTERNAL_0d0c8763_4_k_cu_00f3646c_384674cuda3std3__45__cpo3endE)
_ZN40_INTERNAL_0d0c8763_4_k_cu_00f3646c_384674cuda3std3__45__cpo3endE:
	.zero		1
	.type		_ZN40_INTERNAL_0d0c8763_4_k_cu_00f3646c_384674cuda3std3__419piecewise_constructE,@object
	.size		_ZN40_INTERNAL_0d0c8763_4_k_cu_00f3646c_384674cuda3std3__419piecewise_constructE,(_ZN40_INTERNAL_0d0c8763_4_k_cu_00f3646c_384674cuda3std3__45__cpo4cendE - _ZN40_INTERNAL_0d0c8763_4_k_cu_00f3646c_384674cuda3std3__419piecewise_constructE)
_ZN40_INTERNAL_0d0c8763_4_k_cu_00f3646c_384674cuda3std3__419piecewise_constructE:
	.zero		1
	.type		_ZN40_INTERNAL_0d0c8763_4_k_cu_00f3646c_384674cuda3std3__45__cpo4cendE,@object
	.size		_ZN40_INTERNAL_0d0c8763_4_k_cu_00f3646c_384674cuda3std3__45__cpo4cendE,(_ZN40_INTERNAL_0d0c8763_4_k_cu_00f3646c_384674cuda3std6ranges3__45__cpo4swapE - _ZN40_INTERNAL_0d0c8763_4_k_cu_00f3646c_384674cuda3std3__45__cpo4cendE)
_ZN40_INTERNAL_0d0c8763_4_k_cu_00f3646c_384674cuda3std3__45__cpo4cendE:
	.zero		1
	.type		_ZN40_INTERNAL_0d0c8763_4_k_cu_00f3646c_384674cuda3std6ranges3__45__cpo4swapE,@object
	.size		_ZN40_INTERNAL_0d0c8763_4_k_cu_00f3646c_384674cuda3std6ranges3__45__cpo4swapE,(.L_10 - _ZN40_INTERNAL_0d0c8763_4_k_cu_00f3646c_384674cuda3std6ranges3__45__cpo4swapE)
_ZN40_INTERNAL_0d0c8763_4_k_cu_00f3646c_384674cuda3std6ranges3__45__cpo4swapE:
	.zero		1
.L_10:


//--------------------- .nv.constant0._ZN7cutlass13device_kernelINS_4gemm6kernel13GemmUniversalIN4cute5tupleIJiiiiEEENS1_10collective13CollectiveMmaINS1_35MainloopSm100TmaUmmaWarpSpecializedILi4ELi2ELi4ENS5_IJNS4_1CILi1EEESB_SB_EEEEENS5_IJNSA_ILi128EEENSA_ILi64EEESE_EEENS_6half_tENS5_IJlSB_lEEESH_NS5_IJSB_llEEENS4_8TiledMMAINS4_8MMA_AtomIJNS4_20SM100_MMA_F16BF16_SSISH_SH_fLi128ELi64ELNS4_4UMMA5MajorE0ELSO_1ELNSN_7ScaleInE0ELSP_0EEEEEENS4_6LayoutISC_NS5_IJNSA_ILi0EEEST_ST_EEEEENS5_IJNS4_10UnderscoreESW_SW_EEEEENS4_13SM90_TMA_LOADENS4_14ComposedLayoutINS4_7SwizzleILi3ELi4ELi3EEENS4_18smem_ptr_flag_bitsILi16EEENSS_INS5_IJNSA_ILi8EEESF_EEENS5_IJSF_SB_EEEEEEEvNS4_8identityESZ_NS10_IS12_S14_NSS_INS5_IJSF_S15_EEENS5_IJSB_SF_EEEEEEEvS1A_EENS_8epilogue10collective18CollectiveEpilogueINS1G_23Sm100TmaWarpSpecializedILi3ELi2ELi32ELb1ELb0EEEJSG_NS5_IJNSS_ISE_SB_EENSS_INSA_ILi32EEESB_EEEEESH_SI_SH_SI_NS1G_6fusion15FusionCallbacksIS1K_NS1P_17LinearCombinationISH_fSH_fLNS_15FloatRoundStyleE2EEESG_S1O_JEEENS4_5SM1004TMEM4LOAD26SM100_TMEM_LOAD_32dp32b32xESZ_NS10_INS11_ILi2ELi4ELi3EEES14_NSS_INS5_IJS15_S1M_EEENS5_IJS1M_SB_EEEEEEENS4_39AutoVectorizingCopyWithAssumedAlignmentILi128EEENS4_14SM90_TMA_STOREES23_S25_S25_EEEvvEEEEvNT_6ParamsE --------------------------
	.section	.nv.constant0._ZN7cutlass13device_kernelINS_4gemm6kernel13GemmUniversalIN4cute5tupleIJiiiiEEENS1_10collective13CollectiveMmaINS1_35MainloopSm100TmaUmmaWarpSpecializedILi4ELi2ELi4ENS5_IJNS4_1CILi1EEESB_SB_EEEEENS5_IJNSA_ILi128EEENSA_ILi64EEESE_EEENS_6half_tENS5_IJlSB_lEEESH_NS5_IJSB_llEEENS4_8TiledMMAINS4_8MMA_AtomIJNS4_20SM100_MMA_F16BF16_SSISH_SH_fLi128ELi64ELNS4_4UMMA5MajorE0ELSO_1ELNSN_7ScaleInE0ELSP_0EEEEEENS4_6LayoutISC_NS5_IJNSA_ILi0EEEST_ST_EEEEENS5_IJNS4_10UnderscoreESW_SW_EEEEENS4_13SM90_TMA_LOADENS4_14ComposedLayoutINS4_7SwizzleILi3ELi4ELi3EEENS4_18smem_ptr_flag_bitsILi16EEENSS_INS5_IJNSA_ILi8EEESF_EEENS5_IJSF_SB_EEEEEEEvNS4_8identityESZ_NS10_IS12_S14_NSS_INS5_IJSF_S15_EEENS5_IJSB_SF_EEEEEEEvS1A_EENS_8epilogue10collective18CollectiveEpilogueINS1G_23Sm100TmaWarpSpecializedILi3ELi2ELi32ELb1ELb0EEEJSG_NS5_IJNSS_ISE_SB_EENSS_INSA_ILi32EEESB_EEEEESH_SI_SH_SI_NS1G_6fusion15FusionCallbacksIS1K_NS1P_17LinearCombinationISH_fSH_fLNS_15FloatRoundStyleE2EEESG_S1O_JEEENS4_5SM1004TMEM4LOAD26SM100_TMEM_LOAD_32dp32b32xESZ_NS10_INS11_ILi2ELi4ELi3EEES14_NSS_INS5_IJS15_S1M_EEENS5_IJS1M_SB_EEEEEEENS4_39AutoVectorizingCopyWithAssumedAlignmentILi128EEENS4_14SM90_TMA_STOREES23_S25_S25_EEEvvEEEEvNT_6ParamsE,"a",@progbits
	.sectionflags	@""
	.align	4
.nv.constant0._ZN7cutlass13device_kernelINS_4gemm6kernel13GemmUniversalIN4cute5tupleIJiiiiEEENS1_10collective13CollectiveMmaINS1_35MainloopSm100TmaUmmaWarpSpecializedILi4ELi2ELi4ENS5_IJNS4_1CILi1EEESB_SB_EEEEENS5_IJNSA_ILi128EEENSA_ILi64EEESE_EEENS_6half_tENS5_IJlSB_lEEESH_NS5_IJSB_llEEENS4_8TiledMMAINS4_8MMA_AtomIJNS4_20SM100_MMA_F16BF16_SSISH_SH_fLi128ELi64ELNS4_4UMMA5MajorE0ELSO_1ELNSN_7ScaleInE0ELSP_0EEEEEENS4_6LayoutISC_NS5_IJNSA_ILi0EEEST_ST_EEEEENS5_IJNS4_10UnderscoreESW_SW_EEEEENS4_13SM90_TMA_LOADENS4_14ComposedLayoutINS4_7SwizzleILi3ELi4ELi3EEENS4_18smem_ptr_flag_bitsILi16EEENSS_INS5_IJNSA_ILi8EEESF_EEENS5_IJSF_SB_EEEEEEEvNS4_8identityESZ_NS10_IS12_S14_NSS_INS5_IJSF_S15_EEENS5_IJSB_SF_EEEEEEEvS1A_EENS_8epilogue10collective18CollectiveEpilogueINS1G_23Sm100TmaWarpSpecializedILi3ELi2ELi32ELb1ELb0EEEJSG_NS5_IJNSS_ISE_SB_EENSS_INSA_ILi32EEESB_EEEEESH_SI_SH_SI_NS1G_6fusion15FusionCallbacksIS1K_NS1P_17LinearCombinationISH_fSH_fLNS_15FloatRoundStyleE2EEESG_S1O_JEEENS4_5SM1004TMEM4LOAD26SM100_TMEM_LOAD_32dp32b32xESZ_NS10_INS11_ILi2ELi4ELi3EEES14_NSS_INS5_IJS15_S1M_EEENS5_IJS1M_SB_EEEEEEENS4_39AutoVectorizingCopyWithAssumedAlignmentILi128EEENS4_14SM90_TMA_STOREES23_S25_S25_EEEvvEEEEvNT_6ParamsE:
	.zero		2944


//--------------------- SYMBOLS --------------------------

	.type		.nv.reservedSmem.offset0,@object
	.size		.nv.reservedSmem.offset0,0x4
	.type		.nv.reservedSmem.cap,@object
	.size		.nv.reservedSmem.cap,0x4
	.type		__assertfail,@function
